def matmul_kernel(
    a_ptr,
    b_ptr,
    c_ptr,
    M,
    N,
    K,
    stride_am,
    stride_ak,
    stride_bk,
    stride_bn,
    stride_cm,
    stride_cn,
    BLOCK_M: tl.constexpr,
    BLOCK_N: tl.constexpr,
    BLOCK_K: tl.constexpr,
    GROUP_M: tl.constexpr,
):
    pid = tl.program_id(axis=0)
    num_pid_m = tl.cdiv(M, BLOCK_M)
    num_pid_n = tl.cdiv(N, BLOCK_N)
    num_pid_in_group = GROUP_M * num_pid_n
    group_id = pid // num_pid_in_group
    first_pid_m = group_id * GROUP_M
    group_size_m = min(num_pid_m - first_pid_m, GROUP_M)
    pid_m = first_pid_m + ((pid % num_pid_in_group) % group_size_m)
    pid_n = (pid % num_pid_in_group) // group_size_m

    offs_am = (pid_m * BLOCK_M + tl.arange(0, BLOCK_M)) % M
    offs_bn = (pid_n * BLOCK_N + tl.arange(0, BLOCK_N)) % N
    offs_k = tl.arange(0, BLOCK_K)
    a_ptrs = a_ptr + offs_am[:, None] * stride_am + offs_k[None, :] * stride_ak
    b_ptrs = b_ptr + offs_k[:, None] * stride_bk + offs_bn[None, :] * stride_bn

    acc = tl.zeros((BLOCK_M, BLOCK_N), dtype=tl.float32)
    for kk in range(0, tl.cdiv(K, BLOCK_K)):
        a = tl.load(a_ptrs, mask=offs_k[None, :] < K - kk * BLOCK_K, other=0.0)
        b = tl.load(b_ptrs, mask=offs_k[:, None] < K - kk * BLOCK_K, other=0.0)
        acc = tl.dot(a, b, acc)
        a_ptrs += BLOCK_K * stride_ak
        b_ptrs += BLOCK_K * stride_bk

    c = acc.to(c_ptr.dtype.element_ty)
    offs_cm = pid_m * BLOCK_M + tl.arange(0, BLOCK_M)
    offs_cn = pid_n * BLOCK_N + tl.arange(0, BLOCK_N)
    c_ptrs = c_ptr + offs_cm[:, None] * stride_cm + offs_cn[None, :] * stride_cn
    mask = (offs_cm[:, None] < M) & (offs_cn[None, :] < N)
    tl.store(c_ptrs, c, mask=mask)

# config = {"BLOCK_K": 128, "BLOCK_M": 64, "BLOCK_N": 64, "GROUP_M": 8, "arch": "sm_90", "dtype": "fp32", "num_ctas": 4, "num_stages": 3, "num_warps": 4}
# arch = sm_90


// ===== COMPILED SASS (sm_90a) =====

	.target	sm_90a

	.elftype	@"ET_EXEC"


//--------------------- .note.nv.tkinfo           --------------------------
	.section	.note.nv.tkinfo,"",@"SHT_NOTE"
	.sectionflags	@"SHF_NOTE_NV_TKINFO"
	.tkinfo
        /*0018*/ 	.word	0x00000002
        /*0030*/ 	.string	""
        /*0030*/ 	.string	"ptxas"
        /*0030*/ 	.string	"Cuda compilation tools, release 13.0, V13.0.88"
        /*0030*/ 	.string	"Build cuda_13.0.r13.0/compiler.36424714_0"
        /*0030*/ 	.string	"-v  -suppress-debug-info  -lineinfo  -arch sm_90a "



//--------------------- .note.nv.cuinfo           --------------------------
	.section	.note.nv.cuinfo,"",@"SHT_NOTE"
	.sectionflags	@"SHF_NOTE_NV_CUINFO"
        /*0018*/ 	.short	0x0002
        /*001a*/ 	.short	0x005a
        /*001c*/ 	.short	0x0082
	.zero		2


//--------------------- .nv.info                  --------------------------
	.section	.nv.info,"",@"SHT_CUDA_INFO"
	.align	4


	//----- nvinfo : EIATTR_REGCOUNT
	.align		4
        /*0000*/ 	.byte	0x04, 0x2f
        /*0002*/ 	.short	(.L_1 - .L_0)
	.align		4
.L_0:
        /*0004*/ 	.word	index@(matmul_kernel)
        /*0008*/ 	.word	0x000000ff


	//----- nvinfo : EIATTR_FRAME_SIZE
	.align		4
.L_1:
        /*000c*/ 	.byte	0x04, 0x11
        /*000e*/ 	.short	(.L_3 - .L_2)
	.align		4
.L_2:
        /*0010*/ 	.word	index@(matmul_kernel)
        /*0014*/ 	.word	0x00000000


	//----- nvinfo : EIATTR_MIN_STACK_SIZE
	.align		4
.L_3:
        /*0018*/ 	.byte	0x04, 0x12
        /*001a*/ 	.short	(.L_5 - .L_4)
	.align		4
.L_4:
        /*001c*/ 	.word	index@(matmul_kernel)
        /*0020*/ 	.word	0x00000000
.L_5:


//--------------------- .nv.compat                --------------------------
	.section	.nv.compat,"",@"SHT_CUDA_COMPAT_INFO"
	.align	4
        /*0000*/ 	.byte	0x02, 0x09, 0x01, 0x00, 0x02, 0x02, 0x04, 0x00, 0x02, 0x05, 0x05, 0x00, 0x03, 0x07, 0x01, 0x01
        /*0010*/ 	.byte	0x02, 0x03, 0x00, 0x00, 0x02, 0x06, 0x01, 0x00, 0x04, 0x0b, 0x08, 0x00, 0x00, 0x00, 0x00, 0x00
        /*0020*/ 	.byte	0x00, 0x00, 0x00, 0x00


//--------------------- .nv.info.matmul_kernel    --------------------------
	.section	.nv.info.matmul_kernel,"",@"SHT_CUDA_INFO"
	.sectionflags	@""
	.align	4


	//----- nvinfo : EIATTR_CUDA_API_VERSION
	.align		4
        /*0000*/ 	.byte	0x04, 0x37
        /*0002*/ 	.short	(.L_7 - .L_6)
.L_6:
        /*0004*/ 	.word	0x00000082


	//----- nvinfo : EIATTR_KPARAM_INFO
	.align		4
.L_7:
        /*0008*/ 	.byte	0x04, 0x17
        /*000a*/ 	.short	(.L_9 - .L_8)
.L_8:
        /*000c*/ 	.word	0x00000000
        /*0010*/ 	.short	0x000d
        /*0012*/ 	.short	0x0048
        /*0014*/ 	.byte	0x00, 0xf4, 0x21, 0x00


	//----- nvinfo : EIATTR_KPARAM_INFO
	.align		4
.L_9:
        /*0018*/ 	.byte	0x04, 0x17
        /*001a*/ 	.short	(.L_11 - .L_10)
.L_10:
        /*001c*/ 	.word	0x00000000
        /*0020*/ 	.short	0x000c
        /*0022*/ 	.short	0x0040
        /*0024*/ 	.byte	0x00, 0xf4, 0x21, 0x00


	//----- nvinfo : EIATTR_KPARAM_INFO
	.align		4
.L_11:
        /*0028*/ 	.byte	0x04, 0x17
        /*002a*/ 	.short	(.L_13 - .L_12)
.L_12:
        /*002c*/ 	.word	0x00000000
        /*0030*/ 	.short	0x000b
        /*0032*/ 	.short	0x0038
        /*0034*/ 	.byte	0x00, 0xf0, 0x11, 0x00


	//----- nvinfo : EIATTR_KPARAM_INFO
	.align		4
.L_13:
        /*0038*/ 	.byte	0x04, 0x17
        /*003a*/ 	.short	(.L_15 - .L_14)
.L_14:
        /*003c*/ 	.word	0x00000000
        /*0040*/ 	.short	0x000a
        /*0042*/ 	.short	0x0034
        /*0044*/ 	.byte	0x00, 0xf0, 0x11, 0x00


	//----- nvinfo : EIATTR_KPARAM_INFO
	.align		4
.L_15:
        /*0048*/ 	.byte	0x04, 0x17
        /*004a*/ 	.short	(.L_17 - .L_16)
.L_16:
        /*004c*/ 	.word	0x00000000
        /*0050*/ 	.short	0x0009
        /*0052*/ 	.short	0x0030
        /*0054*/ 	.byte	0x00, 0xf0, 0x11, 0x00


	//----- nvinfo : EIATTR_KPARAM_INFO
	.align		4
.L_17:
        /*0058*/ 	.byte	0x04, 0x17
        /*005a*/ 	.short	(.L_19 - .L_18)
.L_18:
        /*005c*/ 	.word	0x00000000
        /*0060*/ 	.short	0x0008
        /*0062*/ 	.short	0x002c
        /*0064*/ 	.byte	0x00, 0xf0, 0x11, 0x00


	//----- nvinfo : EIATTR_KPARAM_INFO
	.align		4
.L_19:
        /*0068*/ 	.byte	0x04, 0x17
        /*006a*/ 	.short	(.L_21 - .L_20)
.L_20:
        /*006c*/ 	.word	0x00000000
        /*0070*/ 	.short	0x0007
        /*0072*/ 	.short	0x0028
        /*0074*/ 	.byte	0x00, 0xf0, 0x11, 0x00


	//----- nvinfo : EIATTR_KPARAM_INFO
	.align		4
.L_21:
        /*0078*/ 	.byte	0x04, 0x17
        /*007a*/ 	.short	(.L_23 - .L_22)
.L_22:
        /*007c*/ 	.word	0x00000000
        /*0080*/ 	.short	0x0006
        /*0082*/ 	.short	0x0024
        /*0084*/ 	.byte	0x00, 0xf0, 0x11, 0x00


	//----- nvinfo : EIATTR_KPARAM_INFO
	.align		4
.L_23:
        /*0088*/ 	.byte	0x04, 0x17
        /*008a*/ 	.short	(.L_25 - .L_24)
.L_24:
        /*008c*/ 	.word	0x00000000
        /*0090*/ 	.short	0x0005
        /*0092*/ 	.short	0x0020
        /*0094*/ 	.byte	0x00, 0xf0, 0x11, 0x00


	//----- nvinfo : EIATTR_KPARAM_INFO
	.align		4
.L_25:
        /*0098*/ 	.byte	0x04, 0x17
        /*009a*/ 	.short	(.L_27 - .L_26)
.L_26:
        /*009c*/ 	.word	0x00000000
        /*00a0*/ 	.short	0x0004
        /*00a2*/ 	.short	0x001c
        /*00a4*/ 	.byte	0x00, 0xf0, 0x11, 0x00


	//----- nvinfo : EIATTR_KPARAM_INFO
	.align		4
.L_27:
        /*00a8*/ 	.byte	0x04, 0x17
        /*00aa*/ 	.short	(.L_29 - .L_28)
.L_28:
        /*00ac*/ 	.word	0x00000000
        /*00b0*/ 	.short	0x0003
        /*00b2*/ 	.short	0x0018
        /*00b4*/ 	.byte	0x00, 0xf0, 0x11, 0x00


	//----- nvinfo : EIATTR_KPARAM_INFO
	.align		4
.L_29:
        /*00b8*/ 	.byte	0x04, 0x17
        /*00ba*/ 	.short	(.L_31 - .L_30)
.L_30:
        /*00bc*/ 	.word	0x00000000
        /*00c0*/ 	.short	0x0002
        /*00c2*/ 	.short	0x0010
        /*00c4*/ 	.byte	0x00, 0xf4, 0x21, 0x00


	//----- nvinfo : EIATTR_KPARAM_INFO
	.align		4
.L_31:
        /*00c8*/ 	.byte	0x04, 0x17
        /*00ca*/ 	.short	(.L_33 - .L_32)
.L_32:
        /*00cc*/ 	.word	0x00000000
        /*00d0*/ 	.short	0x0001
        /*00d2*/ 	.short	0x0008
        /*00d4*/ 	.byte	0x00, 0xf4, 0x21, 0x00


	//----- nvinfo : EIATTR_KPARAM_INFO
	.align		4
.L_33:
        /*00d8*/ 	.byte	0x04, 0x17
        /*00da*/ 	.short	(.L_35 - .L_34)
.L_34:
        /*00dc*/ 	.word	0x00000000
        /*00e0*/ 	.short	0x0000
        /*00e2*/ 	.short	0x0000
        /*00e4*/ 	.byte	0x00, 0xf4, 0x21, 0x00


	//----- nvinfo : EIATTR_EXPLICIT_CLUSTER
	.align		4
.L_35:
        /*00e8*/ 	.byte	0x01, 0x3e
	.zero		2


	//----- nvinfo : EIATTR_CTA_PER_CLUSTER
	.align		4
        /*00ec*/ 	.byte	0x04, 0x3d
        /*00ee*/ 	.short	(.L_37 - .L_36)
.L_36:
        /*00f0*/ 	.word	0x00000004
        /*00f4*/ 	.word	0x00000001
        /*00f8*/ 	.word	0x00000001


	//----- nvinfo : EIATTR_SPARSE_MMA_MASK
	.align		4
.L_37:
        /*00fc*/ 	.byte	0x03, 0x50
        /*00fe*/ 	.short	0x0000


	//----- nvinfo : EIATTR_MAXREG_COUNT
	.align		4
        /*0100*/ 	.byte	0x03, 0x1b
        /*0102*/ 	.short	0x00ff


	//----- nvinfo : EIATTR_NUM_BARRIERS
	.align		4
        /*0104*/ 	.byte	0x02, 0x4c
        /*0106*/ 	.byte	0x01
	.zero		1


	//----- nvinfo : EIATTR_MERCURY_ISA_VERSION
	.align		4
        /*0108*/ 	.byte	0x03, 0x5f
        /*010a*/ 	.short	0x0101


	//----- nvinfo : EIATTR_EXIT_INSTR_OFFSETS
	.align		4
        /*010c*/ 	.byte	0x04, 0x1c
        /*010e*/ 	.short	(.L_39 - .L_38)


	//   ....[0]....
.L_38:
        /*0110*/ 	.word	0x00009c20


	//   ....[1]....
        /*0114*/ 	.word	0x00009c40


	//----- nvinfo : EIATTR_REQNTID
	.align		4
.L_39:
        /*0118*/ 	.byte	0x04, 0x10
        /*011a*/ 	.short	(.L_41 - .L_40)
.L_40:
        /*011c*/ 	.word	0x00000080
        /*0120*/ 	.word	0x00000001
        /*0124*/ 	.word	0x00000001


	//----- nvinfo : EIATTR_CBANK_PARAM_SIZE
	.align		4
.L_41:
        /*0128*/ 	.byte	0x03, 0x19
        /*012a*/ 	.short	0x0050


	//----- nvinfo : EIATTR_PARAM_CBANK
	.align		4
        /*012c*/ 	.byte	0x04, 0x0a
        /*012e*/ 	.short	(.L_43 - .L_42)
	.align		4
.L_42:
        /*0130*/ 	.word	index@(.nv.constant0.matmul_kernel)
        /*0134*/ 	.short	0x0210
        /*0136*/ 	.short	0x0050


	//----- nvinfo : EIATTR_SW_WAR
	.align		4
.L_43:
        /*0138*/ 	.byte	0x04, 0x36
        /*013a*/ 	.short	(.L_45 - .L_44)
.L_44:
        /*013c*/ 	.word	0x00000008
.L_45:


//--------------------- .nv.callgraph             --------------------------
	.section	.nv.callgraph,"",@"SHT_CUDA_CALLGRAPH"
	.align	4
	.sectionentsize	8
	.align		4
        /*0000*/ 	.word	0x00000000
	.align		4
        /*0004*/ 	.word	0xffffffff
	.align		4
        /*0008*/ 	.word	0x00000000
	.align		4
        /*000c*/ 	.word	0xfffffffe
	.align		4
        /*0010*/ 	.word	0x00000000
	.align		4
        /*0014*/ 	.word	0xfffffffd
	.align		4
        /*0018*/ 	.word	0x00000000
	.align		4
        /*001c*/ 	.word	0xfffffffc


//--------------------- .text.matmul_kernel       --------------------------
	.section	.text.matmul_kernel,"ax",@progbits
	.align	128
        .global         matmul_kernel
        .type           matmul_kernel,@function
        .size           matmul_kernel,(.L_x_3 - matmul_kernel)
        .other          matmul_kernel,@"STO_CUDA_ENTRY STV_DEFAULT"
matmul_kernel:
.text.matmul_kernel:
[----:B------:R-:W-:Y:S01]  /*0000*/  LDC R1, c[0x0][0x28] ;  /* 0x00000a00ff017b82 */ /* 0x000fe20000000800 */
[----:B------:R-:W-:-:S07]  /*0010*/  ULDC.64 UR16, c[0x0][0x228] ;  /* 0x00008a0000107ab9 */ /* 0x000fce0000000a00 */
[----:B------:R-:W-:Y:S01]  /*0020*/  S2UR UR36, SR_CgaCtaId ;  /* 0x00000000002479c3 */ /* 0x000fe20000008800 */
[----:B------:R-:W-:Y:S02]  /*0030*/  UIADD3 UR4, UR17, 0x3f, URZ ;  /* 0x0000003f11047890 */ /* 0x000fe4000fffe03f */
[----:B------:R-:W-:Y:S01]  /*0040*/  IABS R6, UR17 ;  /* 0x0000001100067c13 */ /* 0x000fe20008000000 */
[----:B------:R-:W1:Y:S01]  /*0050*/  S2R R24, SR_TID.X ;  /* 0x0000000000187919 */ /* 0x000e620000002100 */
[----:B------:R-:W-:Y:S01]  /*0060*/  ULDC.64 UR24, c[0x0][0x238] ;  /* 0x00008e0000187ab9 */ /* 0x000fe20000000a00 */
[----:B------:R-:W-:Y:S01]  /*0070*/  USHF.R.S32.HI UR5, URZ, 0x1f, UR4 ;  /* 0x0000001f3f057899 */ /* 0x000fe20008011404 */
[----:B------:R-:W-:Y:S01]  /*0080*/  R2UR UR41, R6 ;  /* 0x00000000062972ca */ /* 0x000fe200000e0000 */
[----:B------:R-:W-:Y:S01]  /*0090*/  IMAD.U32 R9, RZ, RZ, UR24 ;  /* 0x00000018ff097e24 */ /* 0x000fe2000f8e00ff */
[----:B------:R-:W-:Y:S01]  /*00a0*/  ULOP3.LUT UR18, URZ, UR17, URZ, 0x33, !UPT ;  /* 0x000000113f127292 */ /* 0x000fe2000f8e333f */
[----:B------:R-:W-:Y:S01]  /*00b0*/  IMAD.U32 R10, RZ, RZ, UR24 ;  /* 0x00000018ff0a7e24 */ /* 0x000fe2000f8e00ff */
[----:B------:R-:W-:Y:S01]  /*00c0*/  ULEA.HI UR5, UR5, UR4, URZ, 0x6 ;  /* 0x0000000405057291 */ /* 0x000fe2000f8f303f */
[----:B------:R-:W-:Y:S01]  /*00d0*/  IMAD.U32 R11, RZ, RZ, UR24 ;  /* 0x00000018ff0b7e24 */ /* 0x000fe2000f8e00ff */
[----:B------:R-:W2:Y:S01]  /*00e0*/  S2UR UR4, SR_CTAID.X ;  /* 0x00000000000479c3 */ /* 0x000ea20000002500 */
[----:B------:R-:W-:Y:S01]  /*00f0*/  IMAD.U32 R12, RZ, RZ, UR24 ;  /* 0x00000018ff0c7e24 */ /* 0x000fe2000f8e00ff */
[----:B------:R-:W-:Y:S01]  /*0100*/  USHF.R.S32.HI UR5, URZ, 0x6, UR5 ;  /* 0x000000063f057899 */ /* 0x000fe20008011405 */
[----:B------:R-:W-:Y:S01]  /*0110*/  IMAD.U32 R13, RZ, RZ, UR24 ;  /* 0x00000018ff0d7e24 */ /* 0x000fe2000f8e00ff */
[----:B------:R-:W-:Y:S01]  /*0120*/  ULDC.64 UR22, c[0x0][0x218] ;  /* 0x0000860000167ab9 */ /* 0x000fe20000000a00 */
[----:B------:R-:W-:Y:S01]  /*0130*/  IMAD.U32 R14, RZ, RZ, UR24 ;  /* 0x00000018ff0e7e24 */ /* 0x000fe2000f8e00ff */
[----:B------:R-:W-:Y:S01]  /*0140*/  USHF.L.U32 UR6, UR5, 0x3, URZ ;  /* 0x0000000305067899 */ /* 0x000fe2000800063f */
[----:B------:R-:W-:Y:S01]  /*0150*/  IMAD.U32 R20, RZ, RZ, UR24 ;  /* 0x00000018ff147e24 */ /* 0x000fe2000f8e00ff */
[----:B------:R-:W3:Y:S01]  /*0160*/  LDC.64 R54, c[0x0][0x230] ;  /* 0x00008c00ff367b82 */ /* 0x000ee20000000a00 */
[----:B------:R-:W-:Y:S01]  /*0170*/  IMAD.U32 R21, RZ, RZ, UR24 ;  /* 0x00000018ff157e24 */ /* 0x000fe2000f8e00ff */
[----:B------:R-:W-:Y:S01]  /*0180*/  ULDC.64 UR58, c[0x0][0x208] ;  /* 0x00008200003a7ab9 */ /* 0x000fe20000000a00 */
[----:B------:R-:W-:Y:S01]  /*0190*/  IMAD.U32 R22, RZ, RZ, UR24 ;  /* 0x00000018ff167e24 */ /* 0x000fe2000f8e00ff */
[----:B------:R-:W-:Y:S01]  /*01a0*/  ULDC UR50, c[0x0][0x230] ;  /* 0x00008c0000327ab9 */ /* 0x000fe20000000800 */
[----:B------:R-:W-:-:S02]  /*01b0*/  IMAD.U32 R4, RZ, RZ, UR6 ;  /* 0x00000006ff047e24 */ /* 0x000fc4000f8e00ff */
[----:B------:R-:W-:Y:S02]  /*01c0*/  IMAD.U32 R23, RZ, RZ, UR24 ;  /* 0x00000018ff177e24 */ /* 0x000fe4000f8e00ff */
[----:B------:R-:W-:Y:S01]  /*01d0*/  IMAD.U32 R26, RZ, RZ, UR24 ;  /* 0x00000018ff1a7e24 */ /* 0x000fe2000f8e00ff */
[-C--:B------:R-:W-:Y:S01]  /*01e0*/  IABS R0, R4.reuse ;  /* 0x0000000400007213 */ /* 0x080fe20000000000 */
[----:B------:R-:W-:Y:S01]  /*01f0*/  IMAD.U32 R27, RZ, RZ, UR24 ;  /* 0x00000018ff1b7e24 */ /* 0x000fe2000f8e00ff */
[----:B------:R-:W-:Y:S01]  /*0200*/  IABS R4, R4 ;  /* 0x0000000400047213 */ /* 0x000fe20000000000 */
[----:B------:R-:W-:Y:S01]  /*0210*/  IMAD.U32 R28, RZ, RZ, UR24 ;  /* 0x00000018ff1c7e24 */ /* 0x000fe2000f8e00ff */
[----:B------:R-:W-:Y:S01]  /*0220*/  R2UR UR10, R0 ;  /* 0x00000000000a72ca */ /* 0x000fe200000e0000 */
[----:B------:R-:W-:Y:S01]  /*0230*/  IMAD.U32 R29, RZ, RZ, UR24 ;  /* 0x00000018ff1d7e24 */ /* 0x000fe2000f8e00ff */
[----:B--2---:R-:W-:Y:S01]  /*0240*/  I2FP.F32.U32 R2, UR4 ;  /* 0x0000000400027c45 */ /* 0x004fe20008201000 */
[----:B------:R-:W-:Y:S01]  /*0250*/  ULDC UR4, c[0x0][0x150] ;  /* 0x0000540000047ab9 */ /* 0x000fe20000000800 */
[----:B------:R-:W-:Y:S01]  /*0260*/  IMAD.U32 R30, RZ, RZ, UR24 ;  /* 0x00000018ff1e7e24 */ /* 0x000fe2000f8e00ff */
[----:B-1----:R-:W-:Y:S01]  /*0270*/  LOP3.LUT R213, R24, 0x7f, RZ, 0xc0, !PT ;  /* 0x0000007f18d57812 */ /* 0x002fe200078ec0ff */
[----:B------:R-:W-:-:S02]  /*0280*/  IMAD.U32 R31, RZ, RZ, UR24 ;  /* 0x00000018ff1f7e24 */ /* 0x000fc4000f8e00ff */
[----:B------:R-:W-:Y:S01]  /*0290*/  FMUL R3, R2, UR4 ;  /* 0x0000000402037c20 */ /* 0x000fe20008400000 */
[----:B------:R-:W-:Y:S01]  /*02a0*/  UMOV UR4, URZ ;  /* 0x0000003f00047c82 */ /* 0x000fe20008000000 */
[----:B------:R-:W-:Y:S01]  /*02b0*/  IMAD.U32 R32, RZ, RZ, UR24 ;  /* 0x00000018ff207e24 */ /* 0x000fe2000f8e00ff */
[C---:B------:R-:W-:Y:S01]  /*02c0*/  LEA.HI R62, R24.reuse, 0xe, RZ, 0x1a ;  /* 0x0000000e183e7811 */ /* 0x040fe200078fd0ff */
[----:B------:R-:W-:Y:S01]  /*02d0*/  IMAD.U32 R33, RZ, RZ, UR24 ;  /* 0x00000018ff217e24 */ /* 0x000fe2000f8e00ff */
[C---:B------:R-:W-:Y:S01]  /*02e0*/  LEA.HI R124, R24.reuse, 0x2e, RZ, 0x1a ;  /* 0x0000002e187c7811 */ /* 0x040fe200078fd0ff */
[----:B------:R-:W1:Y:S01]  /*02f0*/  I2F.RP R0, UR10 ;  /* 0x0000000a00007d06 */ /* 0x000e620008209400 */
[----:B------:R-:W-:Y:S01]  /*0300*/  IMAD.U32 R34, RZ, RZ, UR24 ;  /* 0x00000018ff227e24 */ /* 0x000fe2000f8e00ff */
[C---:B------:R-:W-:Y:S01]  /*0310*/  LEA.HI R208, R24.reuse, 0x1e, RZ, 0x1a ;  /* 0x0000001e18d07811 */ /* 0x040fe200078fd0ff */
[----:B------:R-:W-:Y:S01]  /*0320*/  IMAD.U32 R35, RZ, RZ, UR24 ;  /* 0x00000018ff237e24 */ /* 0x000fe2000f8e00ff */
[C---:B------:R-:W-:Y:S01]  /*0330*/  LEA.HI R217, R24.reuse, 0x3e, RZ, 0x1a ;  /* 0x0000003e18d97811 */ /* 0x040fe200078fd0ff */
[----:B------:R-:W-:Y:S01]  /*0340*/  IMAD.U32 R36, RZ, RZ, UR24 ;  /* 0x00000018ff247e24 */ /* 0x000fe2000f8e00ff */
[C---:B------:R-:W-:Y:S01]  /*0350*/  LEA.HI R209, R24.reuse, 0x4e, RZ, 0x1a ;  /* 0x0000004e18d17811 */ /* 0x040fe200078fd0ff */
[----:B------:R-:W-:Y:S01]  /*0360*/  IMAD.U32 R37, RZ, RZ, UR24 ;  /* 0x00000018ff257e24 */ /* 0x000fe2000f8e00ff */
[----:B------:R-:W2:Y:S01]  /*0370*/  F2I.U32.TRUNC.NTZ R3, R3 ;  /* 0x0000000300037305 */ /* 0x000ea2000020f000 */
[----:B------:R-:W-:Y:S01]  /*0380*/  IMAD.U32 R38, RZ, RZ, UR24 ;  /* 0x00000018ff267e24 */ /* 0x000fe2000f8e00ff */
[C---:B------:R-:W-:Y:S01]  /*0390*/  LEA.HI R216, R24.reuse, 0x5e, RZ, 0x1a ;  /* 0x0000005e18d87811 */ /* 0x040fe200078fd0ff */
[----:B------:R-:W-:Y:S01]  /*03a0*/  IMAD.U32 R39, RZ, RZ, UR24 ;  /* 0x00000018ff277e24 */ /* 0x000fe2000f8e00ff */
[----:B------:R-:W-:Y:S01]  /*03b0*/  LEA.HI R215, R24, 0x7e, RZ, 0x1a ;  /* 0x0000007e18d77811 */ /* 0x000fe200078fd0ff */
[----:B------:R-:W-:-:S02]  /*03c0*/  IMAD.U32 R40, RZ, RZ, UR24 ;  /* 0x00000018ff287e24 */ /* 0x000fc4000f8e00ff */
[----:B------:R-:W-:Y:S01]  /*03d0*/  IMAD.U32 R41, RZ, RZ, UR24 ;  /* 0x00000018ff297e24 */ /* 0x000fe2000f8e00ff */
[----:B-1----:R-:W1:Y:S01]  /*03e0*/  MUFU.RCP R0, R0 ;  /* 0x0000000000007308 */ /* 0x002e620000001000 */
[----:B------:R-:W-:Y:S02]  /*03f0*/  IMAD.U32 R42, RZ, RZ, UR24 ;  /* 0x00000018ff2a7e24 */ /* 0x000fe4000f8e00ff */
[----:B------:R-:W-:Y:S02]  /*0400*/  IMAD.U32 R43, RZ, RZ, UR24 ;  /* 0x00000018ff2b7e24 */ /* 0x000fe4000f8e00ff */
[----:B------:R-:W-:Y:S01]  /*0410*/  IMAD.U32 R44, RZ, RZ, UR24 ;  /* 0x00000018ff2c7e24 */ /* 0x000fe2000f8e00ff */
[----:B--2---:R-:W-:Y:S01]  /*0420*/  R2UR UR8, R3 ;  /* 0x00000000030872ca */ /* 0x004fe200000e0000 */
[----:B------:R-:W-:Y:S02]  /*0430*/  IMAD.U32 R45, RZ, RZ, UR24 ;  /* 0x00000018ff2d7e24 */ /* 0x000fe4000f8e00ff */
[----:B------:R-:W-:-:S02]  /*0440*/  IMAD.U32 R46, RZ, RZ, UR24 ;  /* 0x00000018ff2e7e24 */ /* 0x000fc4000f8e00ff */
[----:B------:R-:W-:Y:S02]  /*0450*/  IMAD.U32 R47, RZ, RZ, UR24 ;  /* 0x00000018ff2f7e24 */ /* 0x000fe4000f8e00ff */
[----:B------:R-:W-:Y:S02]  /*0460*/  IMAD.U32 R48, RZ, RZ, UR24 ;  /* 0x00000018ff307e24 */ /* 0x000fe4000f8e00ff */
[----:B------:R-:W-:Y:S02]  /*0470*/  IMAD.U32 R49, RZ, RZ, UR24 ;  /* 0x00000018ff317e24 */ /* 0x000fe4000f8e00ff */
[----:B-1----:R-:W-:Y:S02]  /*0480*/  VIADD R2, R0, 0xffffffe ;  /* 0x0ffffffe00027836 */ /* 0x002fe40000000000 */
[----:B------:R-:W-:Y:S02]  /*0490*/  IMAD.U32 R5, RZ, RZ, UR8 ;  /* 0x00000008ff057e24 */ /* 0x000fe4000f8e00ff */
[----:B------:R-:W-:-:S02]  /*04a0*/  IMAD.U32 R50, RZ, RZ, UR24 ;  /* 0x00000018ff327e24 */ /* 0x000fc4000f8e00ff */
[----:B------:R-:W1:Y:S01]  /*04b0*/  F2I.FTZ.U32.TRUNC.NTZ R2, R2 ;  /* 0x0000000200027305 */ /* 0x000e62000021f000 */
[----:B------:R-:W-:Y:S01]  /*04c0*/  IABS R0, R5 ;  /* 0x0000000500007213 */ /* 0x000fe20000000000 */
[----:B------:R-:W-:Y:S02]  /*04d0*/  IMAD.U32 R51, RZ, RZ, UR24 ;  /* 0x00000018ff337e24 */ /* 0x000fe4000f8e00ff */
[----:B------:R-:W-:Y:S01]  /*04e0*/  IMAD.U32 R52, RZ, RZ, UR24 ;  /* 0x00000018ff347e24 */ /* 0x000fe2000f8e00ff */
[----:B------:R-:W-:Y:S01]  /*04f0*/  R2UR UR9, R0 ;  /* 0x00000000000972ca */ /* 0x000fe200000e0000 */
[----:B------:R-:W-:Y:S02]  /*0500*/  IMAD.MOV R0, RZ, RZ, -R4 ;  /* 0x000000ffff007224 */ /* 0x000fe400078e0a04 */
[----:B------:R-:W-:Y:S02]  /*0510*/  IMAD.U32 R56, RZ, RZ, UR24 ;  /* 0x00000018ff387e24 */ /* 0x000fe4000f8e00ff */
[----:B------:R-:W-:-:S02]  /*0520*/  IMAD.U32 R64, RZ, RZ, UR24 ;  /* 0x00000018ff407e24 */ /* 0x000fc4000f8e00ff */
[----:B------:R-:W-:Y:S02]  /*0530*/  IMAD.U32 R78, RZ, RZ, UR24 ;  /* 0x00000018ff4e7e24 */ /* 0x000fe4000f8e00ff */
[----:B------:R-:W-:Y:S01]  /*0540*/  IMAD.U32 R79, RZ, RZ, UR24 ;  /* 0x00000018ff4f7e24 */ /* 0x000fe2000f8e00ff */
[----:B-1----:R-:W-:Y:S01]  /*0550*/  R2UR UR5, R2 ;  /* 0x00000000020572ca */ /* 0x002fe200000e0000 */
[----:B------:R-:W-:Y:S02]  /*0560*/  IMAD.U32 R84, RZ, RZ, UR24 ;  /* 0x00000018ff547e24 */ /* 0x000fe4000f8e00ff */
[----:B------:R-:W-:Y:S02]  /*0570*/  IMAD.U32 R85, RZ, RZ, UR24 ;  /* 0x00000018ff557e24 */ /* 0x000fe4000f8e00ff */
[----:B------:R-:W-:Y:S02]  /*0580*/  IMAD.U32 R118, RZ, RZ, UR24 ;  /* 0x00000018ff767e24 */ /* 0x000fe4000f8e00ff */
[----:B------:R-:W-:-:S02]  /*0590*/  IMAD.U32 R119, RZ, RZ, UR24 ;  /* 0x00000018ff777e24 */ /* 0x000fc4000f8e00ff */
[----:B------:R-:W-:Y:S02]  /*05a0*/  IMAD.U32 R60, RZ, RZ, UR24 ;  /* 0x00000018ff3c7e24 */ /* 0x000fe4000f8e00ff */
[----:B------:R-:W-:Y:S02]  /*05b0*/  IMAD R125, R208, UR24, RZ ;  /* 0x00000018d07d7c24 */ /* 0x000fe4000f8e02ff */
[----:B------:R-:W-:-:S04]  /*05c0*/  UIADD3 UR7, URZ, -UR5, URZ ;  /* 0x800000053f077290 */ /* 0x000fc8000fffe03f */
[----:B------:R-:W-:-:S04]  /*05d0*/  UIMAD UR7, UR7, UR10, URZ ;  /* 0x0000000a070772a4 */ /* 0x000fc8000f8e023f */
[----:B------:R-:W-:-:S03]  /*05e0*/  UIMAD.WIDE.U32 UR4, UR5, UR7, UR4 ;  /* 0x00000007050472a5 */ /* 0x000fc6000f8e0004 */
[----:B------:R-:W-:Y:S01]  /*05f0*/  R2UR UR7, R0 ;  /* 0x00000000000772ca */ /* 0x000fe200000e0000 */
[----:B------:R-:W-:-:S12]  /*0600*/  UIMAD.WIDE.U32 UR4, UR5, UR9, URZ ;  /* 0x00000009050472a5 */ /* 0x000fd8000f8e003f */
[----:B------:R-:W-:-:S04]  /*0610*/  UIMAD UR4, UR5, UR7, UR9 ;  /* 0x00000007050472a4 */ /* 0x000fc8000f8e0209 */
[----:B------:R-:W-:-:S11]  /*0620*/  UISETP.GT.U32.AND UP1, UPT, UR10, UR4, UPT ;  /* 0x000000040a00728c */ /* 0x000fd6000bf24070 */
[----:B------:R-:W-:Y:S02]  /*0630*/  @!UP1 UIADD3 UR4, UR4, -UR10, URZ ;  /* 0x8000000a04049290 */ /* 0x000fe4000fffe03f */
[----:B------:R-:W-:Y:S02]  /*0640*/  @!UP1 UIADD3 UR5, UR5, 0x1, URZ ;  /* 0x0000000105059890 */ /* 0x000fe4000fffe03f */
[----:B------:R-:W-:Y:S02]  /*0650*/  UISETP.GE.U32.AND UP0, UPT, UR4, UR10, UPT ;  /* 0x0000000a0400728c */ /* 0x000fe4000bf06070 */
[----:B------:R-:W-:-:S04]  /*0660*/  ULOP3.LUT UR4, UR8, UR6, URZ, 0x3c, !UPT ;  /* 0x0000000608047292 */ /* 0x000fc8000f8e3c3f */
[----:B------:R-:W-:Y:S02]  /*0670*/  UISETP.GE.AND UP1, UPT, UR4, URZ, UPT ;  /* 0x0000003f0400728c */ /* 0x000fe4000bf26270 */
[----:B------:R-:W-:-:S03]  /*0680*/  UIADD3 UR4, UR16, 0x3f, URZ ;  /* 0x0000003f10047890 */ /* 0x000fc6000fffe03f */
[----:B------:R-:W-:Y:S02]  /*0690*/  @UP0 UIADD3 UR5, UR5, 0x1, URZ ;  /* 0x0000000105050890 */ /* 0x000fe4000fffe03f */
[----:B------:R-:W-:-:S05]  /*06a0*/  UISETP.NE.AND UP0, UPT, UR6, URZ, UPT ;  /* 0x0000003f0600728c */ /* 0x000fca000bf05270 */
[----:B------:R-:W-:Y:S01]  /*06b0*/  UMOV UR7, UR5 ;  /* 0x0000000500077c82 */ /* 0x000fe20008000000 */
[----:B------:R-:W-:Y:S02]  /*06c0*/  USHF.R.S32.HI UR5, URZ, 0x1f, UR4 ;  /* 0x0000001f3f057899 */ /* 0x000fe40008011404 */
[----:B------:R-:W-:Y:S02]  /*06d0*/  @!UP1 UIADD3 UR7, -UR7, URZ, URZ ;  /* 0x0000003f07079290 */ /* 0x000fe4000fffe13f */
[----:B------:R-:W-:Y:S02]  /*06e0*/  ULEA.HI UR5, UR5, UR4, URZ, 0x6 ;  /* 0x0000000405057291 */ /* 0x000fe4000f8f303f */
[----:B------:R-:W-:-:S04]  /*06f0*/  @!UP0 ULOP3.LUT UR7, URZ, UR6, URZ, 0x33, !UPT ;  /* 0x000000063f078292 */ /* 0x000fc8000f8e333f */
[----:B------:R-:W-:Y:S02]  /*0700*/  USHF.L.U32 UR10, UR7, 0x3, URZ ;  /* 0x00000003070a7899 */ /* 0x000fe4000800063f */
[----:B------:R-:W-:Y:S02]  /*0710*/  UIADD3 UR7, -UR7, URZ, URZ ;  /* 0x0000003f07077290 */ /* 0x000fe4000fffe13f */
[----:B------:R-:W-:Y:S02]  /*0720*/  ULEA.HI.SX32 UR5, UR5, -UR10, 0x1a ;  /* 0x8000000a05057291 */ /* 0x000fe4000f8fd23f */
[----:B------:R-:W-:Y:S02]  /*0730*/  UIMAD UR8, UR6, UR7, UR8 ;  /* 0x00000007060872a4 */ /* 0x000fe4000f8e0208 */
[----:B------:R-:W-:Y:S01]  /*0740*/  UISETP.LT.AND UP0, UPT, UR5, 0x8, UPT ;  /* 0x000000080500788c */ /* 0x000fe2000bf01270 */
[----:B------:R-:W-:-:S03]  /*0750*/  UMOV UR6, URZ ;  /* 0x0000003f00067c82 */ /* 0x000fc60008000000 */
[----:B------:R-:W-:Y:S01]  /*0760*/  USEL UR9, UR5, 0x8, UP0 ;  /* 0x0000000805097887 */ /* 0x000fe20008000000 */
[----:B------:R-:W-:Y:S01]  /*0770*/  IMAD.U32 R6, RZ, RZ, UR8 ;  /* 0x00000008ff067e24 */ /* 0x000fe2000f8e00ff */
[----:B------:R-:W-:Y:S02]  /*0780*/  UISETP.NE.AND UP0, UPT, UR17, URZ, UPT ;  /* 0x0000003f1100728c */ /* 0x000fe4000bf05270 */
[----:B------:R-:W-:Y:S02]  /*0790*/  ULOP3.LUT UR4, UR8, UR9, URZ, 0x3c, !UPT ;  /* 0x0000000908047292 */ /* 0x000fe4000f8e3c3f */
[----:B------:R-:W-:Y:S01]  /*07a0*/  IMAD.U32 R4, RZ, RZ, UR9 ;  /* 0x00000009ff047e24 */ /* 0x000fe2000f8e00ff */
[----:B------:R-:W-:Y:S01]  /*07b0*/  IABS R6, R6 ;  /* 0x0000000600067213 */ /* 0x000fe20000000000 */
[----:B------:R-:W-:Y:S02]  /*07c0*/  UISETP.NE.AND UP1, UPT, UR9, URZ, UPT ;  /* 0x0000003f0900728c */ /* 0x000fe4000bf25270 */
[----:B------:R-:W-:Y:S01]  /*07d0*/  ISETP.LE.AND P2, PT, RZ, UR4, PT ;  /* 0x00000004ff007c0c */ /* 0x000fe2000bf43270 */
[----:B------:R-:W-:Y:S01]  /*07e0*/  USHF.L.U32 UR4, UR36, 0x4, URZ ;  /* 0x0000000424047899 */ /* 0x000fe2000800063f */
[-C--:B------:R-:W-:Y:S01]  /*07f0*/  IABS R5, R4.reuse ;  /* 0x0000000400057213 */ /* 0x080fe20000000000 */
[----:B------:R-:W-:Y:S01]  /*0800*/  ULDC UR5, c[0x0][0x240] ;  /* 0x0000900000057ab9 */ /* 0x000fe20000000800 */
[----:B------:R-:W-:Y:S01]  /*0810*/  IABS R4, R4 ;  /* 0x0000000400047213 */ /* 0x000fe20000000000 */
[----:B------:R-:W-:Y:S01]  /*0820*/  ULOP3.LUT UR19, UR4, 0x30, URZ, 0xc0, !UPT ;  /* 0x0000003004137892 */ /* 0x000fe2000f8ec03f */
[----:B------:R-:W1:Y:S08]  /*0830*/  I2F.RP R0, R5 ;  /* 0x0000000500007306 */ /* 0x000e700000209400 */
[----:B-1----:R-:W1:Y:S02]  /*0840*/  MUFU.RCP R0, R0 ;  /* 0x0000000000007308 */ /* 0x002e640000001000 */
[----:B-1----:R-:W-:-:S02]  /*0850*/  VIADD R2, R0, 0xffffffe ;  /* 0x0ffffffe00027836 */ /* 0x002fc40000000000 */
[----:B------:R-:W-:-:S04]  /*0860*/  IMAD.MOV R0, RZ, RZ, -R4 ;  /* 0x000000ffff007224 */ /* 0x000fc800078e0a04 */
[----:B------:R1:W2:Y:S02]  /*0870*/  F2I.FTZ.U32.TRUNC.NTZ R3, R2 ;  /* 0x0000000200037305 */ /* 0x0002a4000021f000 */
[----:B-1----:R-:W-:Y:S02]  /*0880*/  IMAD.MOV.U32 R2, RZ, RZ, RZ ;  /* 0x000000ffff027224 */ /* 0x002fe400078e00ff */
[----:B--2---:R-:W-:-:S04]  /*0890*/  IMAD.MOV R8, RZ, RZ, -R3 ;  /* 0x000000ffff087224 */ /* 0x004fc800078e0a03 */
[----:B------:R-:W-:Y:S02]  /*08a0*/  IMAD R7, R8, R5, RZ ;  /* 0x0000000508077224 */ /* 0x000fe400078e02ff */
[----:B------:R-:W-:Y:S02]  /*08b0*/  IMAD.U32 R8, RZ, RZ, UR24 ;  /* 0x00000018ff087e24 */ /* 0x000fe4000f8e00ff */
[----:B------:R-:W-:Y:S02]  /*08c0*/  IMAD.HI.U32 R2, R3, R7, R2 ;  /* 0x0000000703027227 */ /* 0x000fe400078e0002 */
[----:B------:R-:W1:Y:S02]  /*08d0*/  I2F.RP R3, UR41 ;  /* 0x0000002900037d06 */ /* 0x000e640008209400 */
[----:B------:R-:W-:-:S04]  /*08e0*/  IMAD.MOV.U32 R7, RZ, RZ, R6 ;  /* 0x000000ffff077224 */ /* 0x000fc800078e0006 */
[----:B------:R-:W-:-:S04]  /*08f0*/  IMAD.HI.U32 R2, R2, R7, RZ ;  /* 0x0000000702027227 */ /* 0x000fc800078e00ff */
[----:B------:R-:W-:Y:S02]  /*0900*/  IMAD R0, R2, R0, R7 ;  /* 0x0000000002007224 */ /* 0x000fe400078e0207 */
[----:B------:R-:W-:-:S03]  /*0910*/  IMAD.U32 R7, RZ, RZ, UR24 ;  /* 0x00000018ff077e24 */ /* 0x000fc6000f8e00ff */
[----:B------:R-:W-:Y:S01]  /*0920*/  ISETP.GT.U32.AND P1, PT, R5, R0, PT ;  /* 0x000000000500720c */ /* 0x000fe20003f24070 */
[----:B-1----:R-:W1:-:S12]  /*0930*/  MUFU.RCP R3, R3 ;  /* 0x0000000300037308 */ /* 0x002e580000001000 */
[----:B------:R-:W-:Y:S02]  /*0940*/  @!P1 IMAD.IADD R0, R0, 0x1, -R5 ;  /* 0x0000000100009824 */ /* 0x000fe400078e0a05 */
[----:B------:R-:W-:-:S03]  /*0950*/  @!P1 VIADD R2, R2, 0x1 ;  /* 0x0000000102029836 */ /* 0x000fc60000000000 */
[----:B------:R-:W-:Y:S01]  /*0960*/  ISETP.GE.U32.AND P0, PT, R0, R5, PT ;  /* 0x000000050000720c */ /* 0x000fe20003f06070 */
[----:B-1----:R-:W-:-:S06]  /*0970*/  VIADD R4, R3, 0xffffffe ;  /* 0x0ffffffe03047836 */ /* 0x002fcc0000000000 */
[----:B------:R-:W1:Y:S06]  /*0980*/  F2I.FTZ.U32.TRUNC.NTZ R4, R4 ;  /* 0x0000000400047305 */ /* 0x000e6c000021f000 */
[----:B------:R-:W-:-:S04]  /*0990*/  @P0 VIADD R2, R2, 0x1 ;  /* 0x0000000102020836 */ /* 0x000fc80000000000 */
[----:B------:R-:W-:-:S05]  /*09a0*/  @!P2 IMAD.MOV R2, RZ, RZ, -R2 ;  /* 0x000000ffff02a224 */ /* 0x000fca00078e0a02 */
[----:B------:R-:W-:Y:S02]  /*09b0*/  R2UR UR12, R2 ;  /* 0x00000000020c72ca */ /* 0x000fe400000e0000 */
[----:B-1----:R-:W-:Y:S02]  /*09c0*/  R2UR UR7, R4 ;  /* 0x00000000040772ca */ /* 0x002fe400000e0000 */
[----:B------:R-:W-:-:S04]  /*09d0*/  IABS R4, UR16 ;  /* 0x0000001000047c13 */ /* 0x000fc80008000000 */
[----:B------:R-:W1:Y:S01]  /*09e0*/  I2F.RP R0, R4 ;  /* 0x0000000400007306 */ /* 0x000e620000209400 */
[----:B------:R-:W-:-:S04]  /*09f0*/  @!UP1 ULOP3.LUT UR12, URZ, UR9, URZ, 0x33, !UPT ;  /* 0x000000093f0c9292 */ /* 0x000fc8000f8e333f */
[----:B------:R-:W-:Y:S02]  /*0a00*/  USHF.L.U32 UR4, UR12, 0x6, URZ ;  /* 0x000000060c047899 */ /* 0x000fe4000800063f */
[----:B------:R-:W-:Y:S02]  /*0a10*/  UIADD3 UR20, URZ, -UR7, URZ ;  /* 0x800000073f147290 */ /* 0x000fe4000fffe03f */
[----:B------:R-:W-:Y:S02]  /*0a20*/  ULOP3.LUT UR11, UR4, UR19, URZ, 0xfc, !UPT ;  /* 0x00000013040b7292 */ /* 0x000fe4000f8efc3f */
[----:B------:R-:W-:Y:S02]  /*0a30*/  ULOP3.LUT UR28, UR4, 0x1, UR19, 0xfe, !UPT ;  /* 0x00000001041c7892 */ /* 0x000fe4000f8efe13 */
[----:B------:R-:W-:Y:S02]  /*0a40*/  ULOP3.LUT UR33, UR4, 0x2, UR19, 0xfe, !UPT ;  /* 0x0000000204217892 */ /* 0x000fe4000f8efe13 */
[----:B------:R-:W-:Y:S01]  /*0a50*/  IMAD.U32 R2, RZ, RZ, UR11 ;  /* 0x0000000bff027e24 */ /* 0x000fe2000f8e00ff */
[----:B------:R-:W-:Y:S01]  /*0a60*/  ULOP3.LUT UR34, UR4, 0x3, UR19, 0xfe, !UPT ;  /* 0x0000000304227892 */ /* 0x000fe2000f8efe13 */
[----:B-1----:R-:W1:Y:S01]  /*0a70*/  MUFU.RCP R0, R0 ;  /* 0x0000000000007308 */ /* 0x002e620000001000 */
[----:B------:R-:W-:-:S02]  /*0a80*/  ULOP3.LUT UR35, UR4, 0x4, UR19, 0xfe, !UPT ;  /* 0x0000000404237892 */ /* 0x000fc4000f8efe13 */
[----:B------:R-:W-:Y:S01]  /*0a90*/  IABS R3, R2 ;  /* 0x0000000200037213 */ /* 0x000fe20000000000 */
[----:B------:R-:W-:Y:S01]  /*0aa0*/  IMAD.U32 R2, RZ, RZ, UR28 ;  /* 0x0000001cff027e24 */ /* 0x000fe2000f8e00ff */
[----:B------:R-:W-:Y:S02]  /*0ab0*/  UIMAD UR20, UR20, UR41, URZ ;  /* 0x00000029141472a4 */ /* 0x000fe4000f8e023f */
[----:B------:R-:W-:Y:S01]  /*0ac0*/  R2UR UR27, R3 ;  /* 0x00000000031b72ca */ /* 0x000fe200000e0000 */
[----:B------:R-:W-:Y:S01]  /*0ad0*/  IMAD.U32 R3, RZ, RZ, UR34 ;  /* 0x00000022ff037e24 */ /* 0x000fe2000f8e00ff */
[----:B------:R-:W-:Y:S01]  /*0ae0*/  IABS R2, R2 ;  /* 0x0000000200027213 */ /* 0x000fe20000000000 */
[----:B------:R-:W-:Y:S02]  /*0af0*/  UIMAD.WIDE.U32 UR20, UR7, UR20, UR6 ;  /* 0x00000014071472a5 */ /* 0x000fe4000f8e0006 */
[----:B------:R-:W-:Y:S01]  /*0b00*/  ULOP3.LUT UR31, UR4, 0x5, UR19, 0xfe, !UPT ;  /* 0x00000005041f7892 */ /* 0x000fe2000f8efe13 */
[----:B------:R-:W-:Y:S01]  /*0b10*/  R2UR UR29, R2 ;  /* 0x00000000021d72ca */ /* 0x000fe200000e0000 */
[----:B------:R-:W-:Y:S01]  /*0b20*/  IMAD.U32 R2, RZ, RZ, UR33 ;  /* 0x00000021ff027e24 */ /* 0x000fe2000f8e00ff */
[----:B------:R-:W-:Y:S01]  /*0b30*/  IABS R6, R3 ;  /* 0x0000000300067213 */ /* 0x000fe20000000000 */
[----:B------:R-:W-:Y:S01]  /*0b40*/  ULOP3.LUT UR15, UR4, 0x6, UR19, 0xfe, !UPT ;  /* 0x00000006040f7892 */ /* 0x000fe2000f8efe13 */
[----:B-1----:R-:W-:Y:S01]  /*0b50*/  VIADD R0, R0, 0xffffffe ;  /* 0x0ffffffe00007836 */ /* 0x002fe20000000000 */
[----:B------:R-:W-:Y:S01]  /*0b60*/  UIADD3 UR12, -UR12, URZ, URZ ;  /* 0x0000003f0c0c7290 */ /* 0x000fe2000fffe13f */
[----:B------:R-:W-:Y:S01]  /*0b70*/  IABS R5, R2 ;  /* 0x0000000200057213 */ /* 0x000fe20000000000 */
[----:B------:R-:W-:Y:S01]  /*0b80*/  IMAD.U32 R2, RZ, RZ, UR35 ;  /* 0x00000023ff027e24 */ /* 0x000fe2000f8e00ff */
[----:B------:R-:W-:-:S02]  /*0b90*/  UISETP.GE.AND UP4, UPT, UR28, URZ, UPT ;  /* 0x0000003f1c00728c */ /* 0x000fc4000bf86270 */
[----:B------:R-:W-:Y:S01]  /*0ba0*/  UIMAD UR12, UR9, UR12, UR8 ;  /* 0x0000000c090c72a4 */ /* 0x000fe2000f8e0208 */
[----:B------:R-:W-:Y:S01]  /*0bb0*/  IMAD.MOV.U32 R3, RZ, RZ, R5 ;  /* 0x000000ffff037224 */ /* 0x000fe200078e0005 */
[----:B------:R-:W-:Y:S02]  /*0bc0*/  UISETP.GE.AND UP3, UPT, UR33, URZ, UPT ;  /* 0x0000003f2100728c */ /* 0x000fe4000bf66270 */
[----:B------:R-:W-:Y:S02]  /*0bd0*/  UIMAD.WIDE.U32 UR6, UR21, UR29, URZ ;  /* 0x0000001d150672a5 */ /* 0x000fe4000f8e003f */
[----:B------:R-:W-:Y:S01]  /*0be0*/  R2UR UR30, R3 ;  /* 0x00000000031e72ca */ /* 0x000fe200000e0000 */
[----:B------:R-:W-:Y:S01]  /*0bf0*/  UIADD3 UR12, UR10, UR12, URZ ;  /* 0x0000000c0a0c7290 */ /* 0x000fe2000fffe03f */
[----:B------:R-:W-:Y:S01]  /*0c00*/  IABS R3, R2 ;  /* 0x0000000200037213 */ /* 0x000fe20000000000 */
[----:B------:R-:W-:Y:S01]  /*0c10*/  IMAD.MOV.U32 R2, RZ, RZ, R6 ;  /* 0x000000ffff027224 */ /* 0x000fe200078e0006 */
[----:B------:R-:W-:-:S02]  /*0c20*/  UIADD3 UR7, -UR7, URZ, URZ ;  /* 0x0000003f07077290 */ /* 0x000fc4000fffe13f */
[----:B------:R-:W-:Y:S01]  /*0c30*/  R2UR UR26, R3 ;  /* 0x00000000031a72ca */ /* 0x000fe200000e0000 */
[----:B------:R-:W-:Y:S01]  /*0c40*/  UIMAD.WIDE.U32 UR8, UR21, UR27, URZ ;  /* 0x0000001b150872a5 */ /* 0x000fe2000f8e003f */
[----:B------:R1:W2:Y:S01]  /*0c50*/  F2I.FTZ.U32.TRUNC.NTZ R3, R0 ;  /* 0x0000000000037305 */ /* 0x0002a2000021f000 */
[----:B------:R-:W-:Y:S01]  /*0c60*/  R2UR UR32, R2 ;  /* 0x00000000022072ca */ /* 0x000fe200000e0000 */
[----:B------:R-:W-:Y:S01]  /*0c70*/  UIMAD UR29, UR41, UR7, UR29 ;  /* 0x00000007291d72a4 */ /* 0x000fe2000f8e021d */
[----:B------:R-:W-:Y:S01]  /*0c80*/  IMAD.U32 R2, RZ, RZ, UR31 ;  /* 0x0000001fff027e24 */ /* 0x000fe2000f8e00ff */
[----:B------:R-:W-:Y:S02]  /*0c90*/  ULOP3.LUT UR13, UR4, 0x7, UR19, 0xfe, !UPT ;  /* 0x00000007040d7892 */ /* 0x000fe4000f8efe13 */
[----:B------:R-:W-:Y:S02]  /*0ca0*/  UISETP.GT.U32.AND UP6, UPT, UR41, UR29, UPT ;  /* 0x0000001d2900728c */ /* 0x000fe4000bfc4070 */
[----:B------:R-:W-:Y:S01]  /*0cb0*/  IABS R5, R2 ;  /* 0x0000000200057213 */ /* 0x000fe20000000000 */
[----:B------:R-:W-:Y:S01]  /*0cc0*/  IMAD.U32 R2, RZ, RZ, UR15 ;  /* 0x0000000fff027e24 */ /* 0x000fe2000f8e00ff */
[----:B------:R-:W-:-:S02]  /*0cd0*/  ULOP3.LUT UR14, UR4, 0x8, UR19, 0xfe, !UPT ;  /* 0x00000008040e7892 */ /* 0x000fc4000f8efe13 */
[----:B------:R-:W-:Y:S01]  /*0ce0*/  R2UR UR28, R5 ;  /* 0x00000000051c72ca */ /* 0x000fe200000e0000 */
[----:B------:R-:W-:Y:S01]  /*0cf0*/  UIMAD.WIDE.U32 UR6, UR21, UR30, URZ ;  /* 0x0000001e150672a5 */ /* 0x000fe2000f8e003f */
[----:B-1----:R-:W-:Y:S01]  /*0d00*/  IABS R0, R2 ;  /* 0x0000000200007213 */ /* 0x002fe20000000000 */
[--C-:B--2---:R-:W-:Y:S01]  /*0d10*/  IMAD.MOV R5, RZ, RZ, -R3.reuse ;  /* 0x000000ffff057224 */ /* 0x104fe200078e0a03 */
[----:B------:R-:W-:Y:S01]  /*0d20*/  UIADD3 UR9, -UR9, URZ, URZ ;  /* 0x0000003f09097290 */ /* 0x000fe2000fffe13f */
[----:B------:R-:W-:Y:S01]  /*0d30*/  IMAD.MOV.U32 R2, RZ, RZ, RZ ;  /* 0x000000ffff027224 */ /* 0x000fe200078e00ff */
[----:B------:R-:W-:Y:S01]  /*0d40*/  @!UP6 UIADD3 UR29, UR29, -UR41, URZ ;  /* 0x800000291d1de290 */ /* 0x000fe2000fffe03f */
[----:B------:R-:W-:Y:S01]  /*0d50*/  IMAD R5, R5, R4, RZ ;  /* 0x0000000405057224 */ /* 0x000fe200078e02ff */
[----:B------:R-:W-:Y:S01]  /*0d60*/  R2UR UR33, R0 ;  /* 0x00000000002172ca */ /* 0x000fe200000e0000 */
[----:B------:R-:W-:Y:S01]  /*0d70*/  UIADD3 UR7, -UR7, URZ, URZ ;  /* 0x0000003f07077290 */ /* 0x000fe2000fffe13f */
[----:B------:R-:W-:Y:S01]  /*0d80*/  LOP3.LUT R0, R24, 0x3f, RZ, 0xc0, !PT ;  /* 0x0000003f18007812 */ /* 0x000fe200078ec0ff */
[----:B------:R-:W-:Y:S01]  /*0d90*/  UISETP.GT.U32.AND UP6, UPT, UR41, UR29, UPT ;  /* 0x0000001d2900728c */ /* 0x000fe2000bfc4070 */
[----:B------:R-:W-:Y:S01]  /*0da0*/  IMAD.HI.U32 R2, R3, R5, R2 ;  /* 0x0000000503027227 */ /* 0x000fe200078e0002 */
[----:B------:R-:W-:-:S02]  /*0db0*/  UIMAD UR27, UR41, UR9, UR27 ;  /* 0x00000009291b72a4 */ /* 0x000fc4000f8e021b */
[----:B------:R-:W-:Y:S01]  /*0dc0*/  UIMAD UR30, UR41, UR7, UR30 ;  /* 0x00000007291e72a4 */ /* 0x000fe2000f8e021e */
[----:B------:R-:W-:Y:S01]  /*0dd0*/  IMAD.U32 R3, RZ, RZ, UR12 ;  /* 0x0000000cff037e24 */ /* 0x000fe2000f8e00ff */
[----:B------:R-:W-:Y:S01]  /*0de0*/  UIMAD.WIDE.U32 UR8, UR21, UR26, URZ ;  /* 0x0000001a150872a5 */ /* 0x000fe2000f8e003f */
[----:B------:R-:W-:Y:S01]  /*0df0*/  IMAD.U32 R5, RZ, RZ, UR13 ;  /* 0x0000000dff057e24 */ /* 0x000fe2000f8e00ff */
[----:B------:R-:W-:Y:S01]  /*0e00*/  ULOP3.LUT UR42, UR4, 0x9, UR19, 0xfe, !UPT ;  /* 0x00000009042a7892 */ /* 0x000fe2000f8efe13 */
[----:B------:R-:W-:Y:S01]  /*0e10*/  IMAD R0, R3, 0x40, R0 ;  /* 0x0000004003007824 */ /* 0x000fe200078e0200 */
[----:B------:R-:W-:Y:S01]  /*0e20*/  UISETP.GE.AND UP1, UPT, UR11, URZ, UPT ;  /* 0x0000003f0b00728c */ /* 0x000fe2000bf26270 */
[----:B------:R-:W-:Y:S01]  /*0e30*/  IMAD.U32 R3, RZ, RZ, UR14 ;  /* 0x0000000eff037e24 */ /* 0x000fe2000f8e00ff */
[----:B------:R-:W-:Y:S01]  /*0e40*/  @!UP6 UIADD3 UR29, UR29, -UR41, URZ ;  /* 0x800000291d1de290 */ /* 0x000fe2000fffe03f */
[----:B------:R-:W-:Y:S01]  /*0e50*/  IABS R5, R5 ;  /* 0x0000000500057213 */ /* 0x000fe20000000000 */
[----:B------:R-:W-:Y:S01]  /*0e60*/  UIMAD.WIDE.U32 UR10, UR21, UR32, URZ ;  /* 0x00000020150a72a5 */ /* 0x000fe2000f8e003f */
[----:B------:R-:W-:Y:S01]  /*0e70*/  IABS R17, R0 ;  /* 0x0000000000117213 */ /* 0x000fe20000000000 */
[----:B------:R-:W-:Y:S01]  /*0e80*/  UISETP.GT.U32.AND UP6, UPT, UR41, UR30, UPT ;  /* 0x0000001e2900728c */ /* 0x000fe2000bfc4070 */
[----:B------:R-:W-:Y:S01]  /*0e90*/  IABS R3, R3 ;  /* 0x0000000300037213 */ /* 0x000fe20000000000 */
[----:B------:R-:W-:Y:S01]  /*0ea0*/  UIADD3 UR20, -UR11, URZ, URZ ;  /* 0x0000003f0b147290 */ /* 0x000fe2000fffe13f */
[----:B------:R-:W-:Y:S01]  /*0eb0*/  R2UR UR8, R5 ;  /* 0x00000000050872ca */ /* 0x000fe200000e0000 */
[----:B------:R-:W-:Y:S01]  /*0ec0*/  ULOP3.LUT UR47, UR4, 0xa, UR19, 0xfe, !UPT ;  /* 0x0000000a042f7892 */ /* 0x000fe2000f8efe13 */
[----:B------:R-:W-:Y:S01]  /*0ed0*/  IMAD.HI.U32 R2, R2, R17, RZ ;  /* 0x0000001102027227 */ /* 0x000fe200078e00ff */
[----:B------:R-:W-:-:S02]  /*0ee0*/  UIADD3 UR9, -UR9, URZ, URZ ;  /* 0x0000003f09097290 */ /* 0x000fc4000fffe13f */
[----:B------:R-:W-:Y:S01]  /*0ef0*/  UISETP.GT.U32.AND UP2, UPT, UR41, UR27, UPT ;  /* 0x0000001b2900728c */ /* 0x000fe2000bf44070 */
[----:B------:R-:W-:Y:S01]  /*0f00*/  IMAD.MOV.U32 R5, RZ, RZ, R3 ;  /* 0x000000ffff057224 */ /* 0x000fe200078e0003 */
[----:B------:R-:W-:Y:S01]  /*0f10*/  UIMAD UR32, UR41, UR20, UR32 ;  /* 0x00000014292072a4 */ /* 0x000fe2000f8e0220 */
[----:B------:R-:W-:Y:S01]  /*0f20*/  IMAD.U32 R3, RZ, RZ, UR42 ;  /* 0x0000002aff037e24 */ /* 0x000fe2000f8e00ff */
[----:B------:R-:W-:Y:S01]  /*0f30*/  UIMAD UR20, UR41, UR9, UR26 ;  /* 0x00000009291472a4 */ /* 0x000fe2000f8e021a */
[----:B------:R-:W-:Y:S01]  /*0f40*/  IMAD.MOV R2, RZ, RZ, -R2 ;  /* 0x000000ffff027224 */ /* 0x000fe200078e0a02 */
[----:B------:R-:W-:Y:S01]  /*0f50*/  R2UR UR37, R5 ;  /* 0x00000000052572ca */ /* 0x000fe200000e0000 */
[----:B------:R-:W-:Y:S01]  /*0f60*/  @!UP6 UIADD3 UR30, UR30, -UR41, URZ ;  /* 0x800000291e1ee290 */ /* 0x000fe2000fffe03f */
[----:B------:R-:W-:Y:S01]  /*0f70*/  IABS R5, R3 ;  /* 0x0000000300057213 */ /* 0x000fe20000000000 */
[----:B------:R-:W-:Y:S01]  /*0f80*/  IMAD.U32 R3, RZ, RZ, UR47 ;  /* 0x0000002fff037e24 */ /* 0x000fe2000f8e00ff */
[----:B------:R-:W-:Y:S01]  /*0f90*/  UISETP.GT.U32.AND UP6, UPT, UR41, UR32, UPT ;  /* 0x000000202900728c */ /* 0x000fe2000bfc4070 */
[C---:B------:R-:W-:Y:S01]  /*0fa0*/  IMAD R17, R4.reuse, R2, R17 ;  /* 0x0000000204117224 */ /* 0x040fe200078e0211 */
[----:B------:R-:W-:Y:S01]  /*0fb0*/  @!UP4 UIADD3 UR29, -UR29, URZ, URZ ;  /* 0x0000003f1d1dc290 */ /* 0x000fe2000fffe13f */
[----:B------:R-:W-:Y:S01]  /*0fc0*/  R2UR UR39, R5 ;  /* 0x00000000052772ca */ /* 0x000fe200000e0000 */
[----:B------:R-:W-:Y:S01]  /*0fd0*/  UISETP.GT.U32.AND UP4, UPT, UR41, UR20, UPT ;  /* 0x000000142900728c */ /* 0x000fe2000bf84070 */
[----:B------:R-:W-:Y:S01]  /*0fe0*/  IABS R3, R3 ;  /* 0x0000000300037213 */ /* 0x000fe20000000000 */
[----:B------:R-:W-:Y:S01]  /*0ff0*/  @!UP2 UIADD3 UR27, UR27, -UR41, URZ ;  /* 0x800000291b1ba290 */ /* 0x000fe2000fffe03f */
[----:B------:R-:W-:Y:S01]  /*1000*/  ISETP.GT.U32.AND P0, PT, R4, R17, PT ;  /* 0x000000110400720c */ /* 0x000fe20003f04070 */
[----:B------:R-:W-:-:S02]  /*1010*/  ULOP3.LUT UR46, UR4, 0xb, UR19, 0xfe, !UPT ;  /* 0x0000000b042e7892 */ /* 0x000fc4000f8efe13 */
[----:B------:R-:W-:Y:S01]  /*1020*/  ULOP3.LUT UR43, UR4, 0xc, UR19, 0xfe, !UPT ;  /* 0x0000000c042b7892 */ /* 0x000fe2000f8efe13 */
[----:B------:R-:W-:Y:S01]  /*1030*/  IMAD.MOV.U32 R5, RZ, RZ, R3 ;  /* 0x000000ffff057224 */ /* 0x000fe200078e0003 */
[----:B------:R-:W-:Y:S02]  /*1040*/  UISETP.GT.U32.AND UP5, UPT, UR41, UR27, UPT ;  /* 0x0000001b2900728c */ /* 0x000fe4000bfa4070 */
[----:B------:R-:W-:Y:S01]  /*1050*/  @!UP6 UIADD3 UR32, UR32, -UR41, URZ ;  /* 0x800000292020e290 */ /* 0x000fe2000fffe03f */
[----:B------:R-:W-:Y:S01]  /*1060*/  IMAD.U32 R3, RZ, RZ, UR46 ;  /* 0x0000002eff037e24 */ /* 0x000fe2000f8e00ff */
[----:B------:R-:W-:Y:S02]  /*1070*/  @!UP4 UIADD3 UR20, UR20, -UR41, URZ ;  /* 0x800000291414c290 */ /* 0x000fe4000fffe03f */
[----:B------:R-:W-:Y:S01]  /*1080*/  UISETP.GE.AND UP4, UPT, UR31, URZ, UPT ;  /* 0x0000003f1f00728c */ /* 0x000fe2000bf86270 */
[----:B------:R-:W-:Y:S01]  /*1090*/  R2UR UR31, R5 ;  /* 0x00000000051f72ca */ /* 0x000fe200000e0000 */
[----:B------:R-:W-:Y:S01]  /*10a0*/  ULOP3.LUT UR45, UR4, 0xd, UR19, 0xfe, !UPT ;  /* 0x0000000d042d7892 */ /* 0x000fe2000f8efe13 */
[----:B------:R-:W-:Y:S01]  /*10b0*/  IMAD.U32 R5, RZ, RZ, UR43 ;  /* 0x0000002bff057e24 */ /* 0x000fe2000f8e00ff */
[----:B------:R-:W-:Y:S01]  /*10c0*/  UIMAD.WIDE.U32 UR6, UR21, UR28, URZ ;  /* 0x0000001c150672a5 */ /* 0x000fe2000f8e003f */
[----:B------:R-:W-:Y:S01]  /*10d0*/  IABS R3, R3 ;  /* 0x0000000300037213 */ /* 0x000fe20000000000 */
[----:B------:R-:W-:Y:S01]  /*10e0*/  UIMAD.WIDE.U32 UR10, UR21, UR33, URZ ;  /* 0x00000021150a72a5 */ /* 0x000fe2000f8e003f */
[----:B------:R-:W-:Y:S01]  /*10f0*/  @!P0 IMAD.IADD R17, R17, 0x1, -R4 ;  /* 0x0000000111118824 */ /* 0x000fe200078e0a04 */
[----:B------:R-:W-:Y:S01]  /*1100*/  UISETP.GT.U32.AND UP6, UPT, UR41, UR32, UPT ;  /* 0x000000202900728c */ /* 0x000fe2000bfc4070 */
[----:B------:R-:W-:Y:S01]  /*1110*/  IABS R5, R5 ;  /* 0x0000000500057213 */ /* 0x000fe20000000000 */
[----:B------:R-:W-:Y:S01]  /*1120*/  ULOP3.LUT UR44, UR4, 0xe, UR19, 0xfe, !UPT ;  /* 0x0000000e042c7892 */ /* 0x000fe2000f8efe13 */
[----:B------:R-:W-:Y:S01]  /*1130*/  IMAD.U32 R2, RZ, RZ, UR45 ;  /* 0x0000002dff027e24 */ /* 0x000fe2000f8e00ff */
[----:B------:R-:W-:Y:S01]  /*1140*/  UIADD3 UR7, -UR7, URZ, URZ ;  /* 0x0000003f07077290 */ /* 0x000fe2000fffe13f */
[----:B------:R-:W-:Y:S01]  /*1150*/  ISETP.GT.U32.AND P0, PT, R4, R17, PT ;  /* 0x000000110400720c */ /* 0x000fe20003f04070 */
[----:B------:R-:W-:-:S02]  /*1160*/  UIADD3 UR11, -UR11, URZ, URZ ;  /* 0x0000003f0b0b7290 */ /* 0x000fc4000fffe13f */
[----:B------:R-:W-:Y:S02]  /*1170*/  @!UP5 UIADD3 UR27, UR27, -UR41, URZ ;  /* 0x800000291b1bd290 */ /* 0x000fe4000fffe03f */
[----:B------:R-:W-:Y:S01]  /*1180*/  UISETP.GE.AND UP5, UPT, UR35, URZ, UPT ;  /* 0x0000003f2300728c */ /* 0x000fe2000bfa6270 */
[----:B------:R-:W-:Y:S01]  /*1190*/  R2UR UR35, R3 ;  /* 0x00000000032372ca */ /* 0x000fe200000e0000 */
[----:B------:R-:W-:Y:S01]  /*11a0*/  UIMAD UR26, UR41, UR7, UR28 ;  /* 0x00000007291a72a4 */ /* 0x000fe2000f8e021c */
[----:B------:R-:W-:Y:S01]  /*11b0*/  IMAD.U32 R3, RZ, RZ, UR44 ;  /* 0x0000002cff037e24 */ /* 0x000fe2000f8e00ff */
[----:B------:R-:W-:Y:S01]  /*11c0*/  UISETP.GE.AND UP2, UPT, UR34, URZ, UPT ;  /* 0x0000003f2200728c */ /* 0x000fe2000bf46270 */
[----:B------:R-:W-:Y:S01]  /*11d0*/  R2UR UR34, R5 ;  /* 0x00000000052272ca */ /* 0x000fe200000e0000 */
[----:B------:R-:W-:Y:S01]  /*11e0*/  UIMAD UR28, UR41, UR11, UR33 ;  /* 0x0000000b291c72a4 */ /* 0x000fe2000f8e0221 */
[----:B------:R-:W-:Y:S01]  /*11f0*/  IABS R5, R2 ;  /* 0x0000000200057213 */ /* 0x000fe20000000000 */
[----:B------:R-:W-:Y:S01]  /*1200*/  ULOP3.LUT UR19, UR4, 0xf, UR19, 0xfe, !UPT ;  /* 0x0000000f04137892 */ /* 0x000fe2000f8efe13 */
[----:B------:R-:W-:Y:S01]  /*1210*/  IABS R6, R3 ;  /* 0x0000000300067213 */ /* 0x000fe20000000000 */
[----:B------:R-:W-:Y:S01]  /*1220*/  @!UP6 UIADD3 UR32, UR32, -UR41, URZ ;  /* 0x800000292020e290 */ /* 0x000fe2000fffe03f */
[----:B------:R-:W-:Y:S01]  /*1230*/  @!P0 IMAD.IADD R17, R17, 0x1, -R4 ;  /* 0x0000000111118824 */ /* 0x000fe200078e0a04 */
[----:B------:R-:W-:Y:S01]  /*1240*/  UISETP.GT.U32.AND UP6, UPT, UR41, UR28, UPT ;  /* 0x0000001c2900728c */ /* 0x000fe2000bfc4070 */
[----:B------:R-:W-:Y:S01]  /*1250*/  IMAD.MOV.U32 R3, RZ, RZ, R5 ;  /* 0x000000ffff037224 */ /* 0x000fe200078e0005 */
[----:B------:R-:W-:Y:S01]  /*1260*/  UIMAD.WIDE.U32 UR6, UR21, UR8, URZ ;  /* 0x00000008150672a5 */ /* 0x000fe2000f8e003f */
[----:B------:R-:W-:Y:S01]  /*1270*/  IMAD.U32 R2, RZ, RZ, UR19 ;  /* 0x00000013ff027e24 */ /* 0x000fe2000f8e00ff */
[----:B------:R-:W-:Y:S01]  /*1280*/  UIMAD.WIDE.U32 UR10, UR21, UR39, URZ ;  /* 0x00000027150a72a5 */ /* 0x000fe2000f8e003f */
[----:B------:R-:W-:Y:S01]  /*1290*/  IMAD.U32 R5, RZ, RZ, UR24 ;  /* 0x00000018ff057e24 */ /* 0x000fe2000f8e00ff */
[----:B------:R-:W-:Y:S01]  /*12a0*/  R2UR UR38, R3 ;  /* 0x00000000032672ca */ /* 0x000fe200000e0000 */
[----:B------:R-:W-:Y:S01]  /*12b0*/  UIADD3 UR7, -UR7, URZ, URZ ;  /* 0x0000003f07077290 */ /* 0x000fe2000fffe13f */
[----:B------:R-:W-:Y:S01]  /*12c0*/  IABS R3, R2 ;  /* 0x0000000200037213 */ /* 0x000fe20000000000 */
[----:B------:R-:W-:Y:S01]  /*12d0*/  IMAD.MOV.U32 R2, RZ, RZ, R6 ;  /* 0x000000ffff027224 */ /* 0x000fe200078e0006 */
[----:B------:R-:W-:Y:S01]  /*12e0*/  UIADD3 UR12, -UR11, URZ, URZ ;  /* 0x0000003f0b0c7290 */ /* 0x000fe2000fffe13f */
[----:B------:R-:W-:Y:S01]  /*12f0*/  IMAD.U32 R6, RZ, RZ, UR24 ;  /* 0x00000018ff067e24 */ /* 0x000fe2000f8e00ff */
[----:B------:R-:W-:-:S02]  /*1300*/  @!UP6 UIADD3 UR28, UR28, -UR41, URZ ;  /* 0x800000291c1ce290 */ /* 0x000fc4000fffe03f */
[----:B------:R-:W-:Y:S01]  /*1310*/  UISETP.GT.U32.AND UP6, UPT, UR41, UR20, UPT ;  /* 0x000000142900728c */ /* 0x000fe2000bfc4070 */
[----:B------:R-:W-:Y:S01]  /*1320*/  R2UR UR40, R2 ;  /* 0x00000000022872ca */ /* 0x000fe200000e0000 */
[----:B------:R-:W-:Y:S01]  /*1330*/  IMAD.MOV.U32 R2, RZ, RZ, R3 ;  /* 0x000000ffff027224 */ /* 0x000fe200078e0003 */
[----:B------:R-:W-:Y:S01]  /*1340*/  UIMAD UR33, UR41, UR7, UR8 ;  /* 0x00000007292172a4 */ /* 0x000fe2000f8e0208 */
[----:B------:R-:W-:Y:S01]  /*1350*/  IMAD.SHL.U32 R3, R24, 0x4, RZ ;  /* 0x0000000418037824 */ /* 0x000fe200078e00ff */
[----:B------:R-:W-:Y:S02]  /*1360*/  UIMAD.WIDE.U32 UR6, UR21, UR37, URZ ;  /* 0x00000025150672a5 */ /* 0x000fe4000f8e003f */
[----:B------:R-:W-:Y:S01]  /*1370*/  R2UR UR48, R2 ;  /* 0x00000000023072ca */ /* 0x000fe200000e0000 */
[----:B------:R-:W-:Y:S01]  /*1380*/  IMAD.SHL.U32 R2, R24, 0x40, RZ ;  /* 0x0000004018027824 */ /* 0x000fe200078e00ff */
[----:B------:R-:W-:Y:S02]  /*1390*/  UIADD3 UR7, -UR7, URZ, URZ ;  /* 0x0000003f07077290 */ /* 0x000fe4000fffe13f */
[----:B------:R-:W-:-:S02]  /*13a0*/  @!UP6 UIADD3 UR20, UR20, -UR41, URZ ;  /* 0x800000291414e290 */ /* 0x000fc4000fffe03f */
[----:B------:R-:W-:Y:S01]  /*13b0*/  UISETP.GT.U32.AND UP6, UPT, UR41, UR33, UPT ;  /* 0x000000212900728c */ /* 0x000fe2000bfc4070 */
[----:B------:R-:W-:Y:S01]  /*13c0*/  LOP3.LUT R2, R2, 0x1800, RZ, 0xc0, !PT ;  /* 0x0000180002027812 */ /* 0x000fe200078ec0ff */
[----:B------:R-:W-:Y:S02]  /*13d0*/  UIMAD UR37, UR41, UR7, UR37 ;  /* 0x00000007292572a4 */ /* 0x000fe4000f8e0225 */
[----:B------:R-:W-:Y:S01]  /*13e0*/  @!UP1 UIADD3 UR27, -UR27, URZ, URZ ;  /* 0x0000003f1b1b9290 */ /* 0x000fe2000fffe13f */
[----:B------:R-:W-:Y:S01]  /*13f0*/  LOP3.LUT R2, R2, 0x7c, R3, 0xf8, !PT ;  /* 0x0000007c02027812 */ /* 0x000fe200078ef803 */
[----:B------:R-:W-:Y:S01]  /*1400*/  UISETP.GT.U32.AND UP1, UPT, UR41, UR30, UPT ;  /* 0x0000001e2900728c */ /* 0x000fe2000bf24070 */
[----:B------:R-:W-:Y:S01]  /*1410*/  SHF.R.U32.HI R3, RZ, 0x6, R24 ;  /* 0x00000006ff037819 */ /* 0x000fe20000011618 */
[----:B------:R-:W-:Y:S02]  /*1420*/  UIMAD UR39, UR41, UR12, UR39 ;  /* 0x0000000c292772a4 */ /* 0x000fe4000f8e0227 */
[----:B------:R-:W-:Y:S01]  /*1430*/  UIMAD.WIDE.U32 UR8, UR21, UR31, URZ ;  /* 0x0000001f150872a5 */ /* 0x000fe2000f8e003f */
[----:B------:R-:W-:Y:S01]  /*1440*/  SGXT.U32 R3, R3, 0x1 ;  /* 0x000000010303781a */ /* 0x000fe20000000000 */
[----:B------:R-:W-:-:S02]  /*1450*/  @!UP6 UIADD3 UR33, UR33, -UR41, URZ ;  /* 0x800000292121e290 */ /* 0x000fc4000fffe03f */
[----:B------:R-:W-:Y:S01]  /*1460*/  UIADD3 UR49, -UR9, URZ, URZ ;  /* 0x0000003f09317290 */ /* 0x000fe2000fffe13f */
[C---:B------:R-:W-:Y:S01]  /*1470*/  LOP3.LUT R214, R3.reuse, 0x2, RZ, 0xfc, !PT ;  /* 0x0000000203d67812 */ /* 0x040fe200078efcff */
[----:B------:R-:W-:Y:S01]  /*1480*/  UISETP.GT.U32.AND UP6, UPT, UR41, UR33, UPT ;  /* 0x000000212900728c */ /* 0x000fe2000bfc4070 */
[C---:B------:R-:W-:Y:S01]  /*1490*/  IMAD R4, R3.reuse, UR24, RZ ;  /* 0x0000001803047c24 */ /* 0x040fe2000f8e02ff */
[----:B------:R-:W-:Y:S01]  /*14a0*/  @!UP1 UIADD3 UR30, UR30, -UR41, URZ ;  /* 0x800000291e1e9290 */ /* 0x000fe2000fffe03f */
[----:B------:R-:W-:Y:S01]  /*14b0*/  LOP3.LUT R244, R3, 0x20, RZ, 0xfc, !PT ;  /* 0x0000002003f47812 */ /* 0x000fe200078efcff */
[----:B------:R-:W-:Y:S01]  /*14c0*/  UISETP.GT.U32.AND UP1, UPT, UR41, UR26, UPT ;  /* 0x0000001a2900728c */ /* 0x000fe2000bf24070 */
[----:B------:R-:W-:Y:S01]  /*14d0*/  IMAD R5, R5, 0x2, R4 ;  /* 0x0000000205057824 */ /* 0x000fe200078e0204 */
[----:B------:R-:W-:Y:S01]  /*14e0*/  UIMAD UR31, UR41, UR49, UR31 ;  /* 0x00000031291f72a4 */ /* 0x000fe2000f8e021f */
[C---:B------:R-:W-:Y:S01]  /*14f0*/  LOP3.LUT R243, R3.reuse, 0x22, RZ, 0xfc, !PT ;  /* 0x0000002203f37812 */ /* 0x040fe200078efcff */
[----:B------:R-:W-:Y:S01]  /*1500*/  UIMAD.WIDE.U32 UR6, UR21, UR35, URZ ;  /* 0x00000023150672a5 */ /* 0x000fe2000f8e003f */
[----:B------:R-:W-:Y:S01]  /*1510*/  IMAD R6, R6, 0x2, R5 ;  /* 0x0000000206067824 */ /* 0x000fe200078e0205 */
[----:B------:R-:W-:Y:S01]  /*1520*/  @!UP2 UIADD3 UR32, -UR32, URZ, URZ ;  /* 0x0000003f2020a290 */ /* 0x000fe2000fffe13f */
[----:B------:R-:W-:Y:S01]  /*1530*/  LOP3.LUT R228, R3, 0x40, RZ, 0xfc, !PT ;  /* 0x0000004003e47812 */ /* 0x000fe200078efcff */
[----:B------:R-:W-:Y:S01]  /*1540*/  @!UP6 UIADD3 UR33, UR33, -UR41, URZ ;  /* 0x800000292121e290 */ /* 0x000fe2000fffe03f */
[----:B------:R-:W-:Y:S01]  /*1550*/  IMAD R7, R7, 0x2, R6 ;  /* 0x0000000207077824 */ /* 0x000fe200078e0206 */
[----:B------:R-:W-:Y:S01]  /*1560*/  UISETP.GT.U32.AND UP6, UPT, UR41, UR37, UPT ;  /* 0x000000252900728c */ /* 0x000fe2000bfc4070 */
[C---:B------:R-:W-:Y:S01]  /*1570*/  LOP3.LUT R227, R3.reuse, 0x42, RZ, 0xfc, !PT ;  /* 0x0000004203e37812 */ /* 0x040fe200078efcff */
[----:B------:R-:W-:Y:S01]  /*1580*/  UIADD3 UR7, -UR7, URZ, URZ ;  /* 0x0000003f07077290 */ /* 0x000fe2000fffe13f */
[----:B------:R-:W-:Y:S01]  /*1590*/  IMAD R8, R8, 0x2, R7 ;  /* 0x0000000208087824 */ /* 0x000fe200078e0207 */
[----:B------:R-:W-:Y:S01]  /*15a0*/  @!UP1 UIADD3 UR26, UR26, -UR41, URZ ;  /* 0x800000291a1a9290 */ /* 0x000fe2000fffe03f */
[----:B------:R-:W-:Y:S01]  /*15b0*/  LOP3.LUT R252, R3, 0x6, RZ, 0xfc, !PT ;  /* 0x0000000603fc7812 */ /* 0x000fe200078efcff */
[----:B------:R-:W-:Y:S01]  /*15c0*/  UIMAD UR35, UR41, UR7, UR35 ;  /* 0x00000007292372a4 */ /* 0x000fe2000f8e0223 */
[----:B------:R-:W-:Y:S01]  /*15d0*/  IMAD R9, R9, 0x2, R8 ;  /* 0x0000000209097824 */ /* 0x000fe200078e0208 */
[----:B------:R-:W-:Y:S01]  /*15e0*/  @!UP3 UIADD3 UR30, -UR30, URZ, URZ ;  /* 0x0000003f1e1eb290 */ /* 0x000fe2000fffe13f */
[C---:B------:R-:W-:Y:S01]  /*15f0*/  LOP3.LUT R242, R3.reuse, 0x24, RZ, 0xfc, !PT ;  /* 0x0000002403f27812 */ /* 0x040fe200078efcff */
[----:B------:R-:W-:Y:S01]  /*1600*/  UISETP.GT.U32.AND UP2, UPT, UR41, UR26, UPT ;  /* 0x0000001a2900728c */ /* 0x000fe2000bf44070 */
[----:B------:R-:W-:Y:S01]  /*1610*/  IMAD R10, R10, 0x2, R9 ;  /* 0x000000020a0a7824 */ /* 0x000fe200078e0209 */
[----:B------:R-:W-:Y:S01]  /*1620*/  @!UP6 UIADD3 UR37, UR37, -UR41, URZ ;  /* 0x800000292525e290 */ /* 0x000fe2000fffe03f */
[----:B------:R-:W-:Y:S01]  /*1630*/  LOP3.LUT R241, R3, 0x26, RZ, 0xfc, !PT ;  /* 0x0000002603f17812 */ /* 0x000fe200078efcff */
[----:B------:R-:W-:Y:S01]  /*1640*/  UISETP.GT.U32.AND UP6, UPT, UR41, UR39, UPT ;  /* 0x000000272900728c */ /* 0x000fe2000bfc4070 */
[----:B------:R-:W-:Y:S01]  /*1650*/  IMAD R11, R11, 0x4, R10 ;  /* 0x000000040b0b7824 */ /* 0x000fe200078e020a */
[----:B------:R-:W-:Y:S01]  /*1660*/  UISETP.GT.U32.AND UP3, UPT, UR41, UR28, UPT ;  /* 0x0000001c2900728c */ /* 0x000fe2000bf64070 */
[C---:B------:R-:W-:Y:S01]  /*1670*/  LOP3.LUT R226, R3.reuse, 0x44, RZ, 0xfc, !PT ;  /* 0x0000004403e27812 */ /* 0x040fe200078efcff */
[----:B------:R-:W-:Y:S01]  /*1680*/  UISETP.GE.AND UP1, UPT, UR15, URZ, UPT ;  /* 0x0000003f0f00728c */ /* 0x000fe2000bf26270 */
[----:B------:R-:W-:Y:S01]  /*1690*/  IMAD R12, R12, 0x2, R11 ;  /* 0x000000020c0c7824 */ /* 0x000fe200078e020b */
[----:B------:R-:W-:Y:S01]  /*16a0*/  @!UP5 UIADD3 UR20, -UR20, URZ, URZ ;  /* 0x0000003f1414d290 */ /* 0x000fe2000fffe13f */
[----:B------:R-:W-:Y:S01]  /*16b0*/  LOP3.LUT R224, R3, 0x46, RZ, 0xfc, !PT ;  /* 0x0000004603e07812 */ /* 0x000fe200078efcff */
[----:B------:R-:W-:Y:S01]  /*16c0*/  UIMAD.WIDE.U32 UR10, UR21, UR34, URZ ;  /* 0x00000022150a72a5 */ /* 0x000fe2000f8e003f */
[----:B------:R-:W-:Y:S01]  /*16d0*/  IMAD R13, R13, 0x2, R12 ;  /* 0x000000020d0d7824 */ /* 0x000fe200078e020c */
[----:B------:R-:W-:Y:S01]  /*16e0*/  UISETP.GT.U32.AND UP5, UPT, UR41, UR37, UPT ;  /* 0x000000252900728c */ /* 0x000fe2000bfa4070 */
[----:B------:R-:W-:Y:S01]  /*16f0*/  LOP3.LUT R240, R3, 0x28, RZ, 0xfc, !PT ;  /* 0x0000002803f07812 */ /* 0x000fe200078efcff */
[----:B------:R-:W-:Y:S01]  /*1700*/  @!UP6 UIADD3 UR39, UR39, -UR41, URZ ;  /* 0x800000292727e290 */ /* 0x000fe2000fffe03f */
[----:B------:R-:W-:Y:S01]  /*1710*/  IMAD R19, R14, 0x2, R13 ;  /* 0x000000020e137824 */ /* 0x000fe200078e020d */
[----:B------:R-:W-:Y:S01]  /*1720*/  UISETP.GT.U32.AND UP6, UPT, UR41, UR31, UPT ;  /* 0x0000001f2900728c */ /* 0x000fe2000bfc4070 */
[----:B------:R-:W-:Y:S01]  /*1730*/  IMAD R14, R213, UR25, RZ ;  /* 0x00000019d50e7c24 */ /* 0x000fe2000f8e02ff */
[----:B------:R-:W-:Y:S01]  /*1740*/  @!UP2 UIADD3 UR26, UR26, -UR41, URZ ;  /* 0x800000291a1aa290 */ /* 0x000fe2000fffe03f */
[----:B------:R-:W-:Y:S01]  /*1750*/  IMAD R20, R20, 0x2, R19 ;  /* 0x0000000214147824 */ /* 0x000fe200078e0213 */
[----:B------:R-:W-:Y:S01]  /*1760*/  UIADD3 UR11, -UR11, URZ, URZ ;  /* 0x0000003f0b0b7290 */ /* 0x000fe2000fffe13f */
[----:B------:R-:W-:Y:S01]  /*1770*/  IMAD.SHL.U32 R15, R14, 0x4, RZ ;  /* 0x000000040e0f7824 */ /* 0x000fe200078e00ff */
[----:B------:R-:W-:Y:S01]  /*1780*/  @!UP3 UIADD3 UR28, UR28, -UR41, URZ ;  /* 0x800000291c1cb290 */ /* 0x000fe2000fffe03f */
[----:B------:R-:W-:Y:S01]  /*1790*/  IMAD R21, R21, 0x2, R20 ;  /* 0x0000000215157824 */ /* 0x000fe200078e0214 */
[----:B------:R-:W-:Y:S01]  /*17a0*/  UISETP.GE.AND UP2, UPT, UR13, URZ, UPT ;  /* 0x0000003f0d00728c */ /* 0x000fe2000bf46270 */
[----:B------:R-:W-:Y:S01]  /*17b0*/  LOP3.LUT R239, R3, 0x2a, RZ, 0xfc, !PT ;  /* 0x0000002a03ef7812 */ /* 0x000fe200078efcff */
[----:B------:R-:W-:Y:S01]  /*17c0*/  UISETP.GE.AND UP3, UPT, UR14, URZ, UPT ;  /* 0x0000003f0e00728c */ /* 0x000fe2000bf66270 */
[----:B------:R-:W-:Y:S01]  /*17d0*/  IMAD R22, R22, 0x2, R21 ;  /* 0x0000000216167824 */ /* 0x000fe200078e0215 */
[----:B------:R-:W-:Y:S01]  /*17e0*/  @!UP6 UIADD3 UR31, UR31, -UR41, URZ ;  /* 0x800000291f1fe290 */ /* 0x000fe2000fffe03f */
[----:B------:R-:W-:Y:S01]  /*17f0*/  IADD3 R70, P0, R15, UR22, RZ ;  /* 0x000000160f467c10 */ /* 0x000fe2000ff1e0ff */
[----:B------:R-:W-:Y:S01]  /*1800*/  UISETP.GT.U32.AND UP6, UPT, UR41, UR35, UPT ;  /* 0x000000232900728c */ /* 0x000fe2000bfc4070 */
[----:B------:R-:W-:Y:S01]  /*1810*/  IMAD R23, R23, 0x4, R22 ;  /* 0x0000000417177824 */ /* 0x000fe200078e0216 */
[----:B------:R-:W-:Y:S01]  /*1820*/  UIMAD UR34, UR41, UR11, UR34 ;  /* 0x0000000b292272a4 */ /* 0x000fe2000f8e0222 */
[----:B------:R-:W-:Y:S01]  /*1830*/  LEA.HI.X.SX32 R16, R14, UR23, 0x2, P0 ;  /* 0x000000170e107c11 */ /* 0x000fe200080f16ff */
[----:B------:R-:W-:Y:S01]  /*1840*/  @!UP4 UIADD3 UR26, -UR26, URZ, URZ ;  /* 0x0000003f1a1ac290 */ /* 0x000fe2000fffe13f */
[----:B------:R-:W-:Y:S01]  /*1850*/  IMAD R26, R26, 0x2, R23 ;  /* 0x000000021a1a7824 */ /* 0x000fe200078e0217 */
[----:B------:R-:W-:Y:S01]  /*1860*/  UIMAD.WIDE.U32 UR12, UR21, UR38, URZ ;  /* 0x00000026150c72a5 */ /* 0x000fe2000f8e003f */
[----:B------:R-:W-:Y:S01]  /*1870*/  LOP3.LUT R223, R3, 0x48, RZ, 0xfc, !PT ;  /* 0x0000004803df7812 */ /* 0x000fe200078efcff */
[----:B------:R-:W-:Y:S01]  /*1880*/  UIMAD.WIDE.U32 UR14, UR21, UR40, URZ ;  /* 0x00000028150e72a5 */ /* 0x000fe2000f8e003f */
[----:B------:R-:W-:Y:S01]  /*1890*/  IMAD R27, R27, 0x2, R26 ;  /* 0x000000021b1b7824 */ /* 0x000fe200078e021a */
[----:B------:R-:W-:Y:S01]  /*18a0*/  UISETP.GT.U32.AND UP4, UPT, UR41, UR39, UPT ;  /* 0x000000272900728c */ /* 0x000fe2000bf84070 */
[C---:B------:R-:W-:Y:S01]  /*18b0*/  LOP3.LUT R222, R3.reuse, 0x4a, RZ, 0xfc, !PT ;  /* 0x0000004a03de7812 */ /* 0x040fe200078efcff */
[----:B------:R-:W-:Y:S01]  /*18c0*/  @!UP6 UIADD3 UR35, UR35, -UR41, URZ ;  /* 0x800000292323e290 */ /* 0x000fe2000fffe03f */
[----:B------:R-:W-:Y:S01]  /*18d0*/  IMAD R28, R28, 0x2, R27 ;  /* 0x000000021c1c7824 */ /* 0x000fe200078e021b */
[----:B------:R-:W-:Y:S01]  /*18e0*/  @!UP1 UIADD3 UR28, -UR28, URZ, URZ ;  /* 0x0000003f1c1c9290 */ /* 0x000fe2000fffe13f */
[----:B------:R-:W-:Y:S01]  /*18f0*/  LOP3.LUT R238, R3, 0x2c, RZ, 0xfc, !PT ;  /* 0x0000002c03ee7812 */ /* 0x000fe200078efcff */
[----:B------:R-:W-:Y:S01]  /*1900*/  UISETP.GT.U32.AND UP6, UPT, UR41, UR31, UPT ;  /* 0x0000001f2900728c */ /* 0x000fe2000bfc4070 */
[----:B------:R-:W-:Y:S01]  /*1910*/  IMAD R29, R29, 0x2, R28 ;  /* 0x000000021d1d7824 */ /* 0x000fe200078e021c */
[----:B------:R-:W-:Y:S01]  /*1920*/  UIMAD.WIDE.U32 UR8, UR21, UR48, URZ ;  /* 0x00000030150872a5 */ /* 0x000fe2000f8e003f */
[C---:B------:R-:W-:Y:S01]  /*1930*/  LOP3.LUT R221, R3.reuse, 0x4c, RZ, 0xfc, !PT ;  /* 0x0000004c03dd7812 */ /* 0x040fe200078efcff */
[----:B------:R-:W-:Y:S01]  /*1940*/  UISETP.GT.U32.AND UP1, UPT, UR41, UR35, UPT ;  /* 0x000000232900728c */ /* 0x000fe2000bf24070 */
[----:B------:R-:W-:Y:S01]  /*1950*/  IMAD R30, R30, 0x2, R29 ;  /* 0x000000021e1e7824 */ /* 0x000fe200078e021d */
[----:B------:R-:W-:Y:S01]  /*1960*/  @!UP5 UIADD3 UR37, UR37, -UR41, URZ ;  /* 0x800000292525d290 */ /* 0x000fe2000fffe03f */
[----:B------:R-:W-:Y:S01]  /*1970*/  LOP3.LUT R251, R3, 0x10, RZ, 0xfc, !PT ;  /* 0x0000001003fb7812 */ /* 0x000fe200078efcff */
[----:B------:R-:W-:Y:S01]  /*1980*/  UISETP.GT.U32.AND UP5, UPT, UR41, UR34, UPT ;  /* 0x000000222900728c */ /* 0x000fe2000bfa4070 */
[----:B------:R-:W-:Y:S01]  /*1990*/  IMAD R31, R31, 0x2, R30 ;  /* 0x000000021f1f7824 */ /* 0x000fe200078e021e */
[----:B------:R-:W-:Y:S01]  /*19a0*/  UIADD3 UR13, -UR13, URZ, URZ ;  /* 0x0000003f0d0d7290 */ /* 0x000fe2000fffe13f */
[C---:B------:R-:W-:Y:S01]  /*19b0*/  LOP3.LUT R250, R3.reuse, 0x12, RZ, 0xfc, !PT ;  /* 0x0000001203fa7812 */ /* 0x040fe200078efcff */
[----:B------:R-:W-:Y:S01]  /*19c0*/  UIADD3 UR15, -UR15, URZ, URZ ;  /* 0x0000003f0f0f7290 */ /* 0x000fe2000fffe13f */
[----:B------:R-:W-:Y:S01]  /*19d0*/  IMAD R32, R32, 0x4, R31 ;  /* 0x0000000420207824 */ /* 0x000fe200078e021f */
[----:B------:R-:W-:Y:S01]  /*19e0*/  UIADD3 UR9, -UR9, URZ, URZ ;  /* 0x0000003f09097290 */ /* 0x000fe2000fffe13f */
[----:B------:R-:W-:Y:S01]  /*19f0*/  LOP3.LUT R237, R3, 0x30, RZ, 0xfc, !PT ;  /* 0x0000003003ed7812 */ /* 0x000fe200078efcff */
[----:B------:R-:W-:Y:S01]  /*1a00*/  UIMAD UR38, UR41, UR13, UR38 ;  /* 0x0000000d292672a4 */ /* 0x000fe2000f8e0226 */
[----:B------:R-:W-:Y:S01]  /*1a10*/  IMAD R33, R33, 0x2, R32 ;  /* 0x0000000221217824 */ /* 0x000fe200078e0220 */
[----:B------:R-:W-:Y:S01]  /*1a20*/  UIMAD UR40, UR41, UR15, UR40 ;  /* 0x0000000f292872a4 */ /* 0x000fe2000f8e0228 */
[C---:B------:R-:W-:Y:S01]  /*1a30*/  LOP3.LUT R236, R3.reuse, 0x32, RZ, 0xfc, !PT ;  /* 0x0000003203ec7812 */ /* 0x040fe200078efcff */
[----:B------:R-:W-:Y:S01]  /*1a40*/  UIMAD UR48, UR41, UR9, UR48 ;  /* 0x00000009293072a4 */ /* 0x000fe2000f8e0230 */
[----:B------:R-:W-:Y:S01]  /*1a50*/  IMAD R34, R34, 0x2, R33 ;  /* 0x0000000222227824 */ /* 0x000fe200078e0221 */
[----:B------:R-:W-:Y:S01]  /*1a60*/  @!UP4 UIADD3 UR39, UR39, -UR41, URZ ;  /* 0x800000292727c290 */ /* 0x000fe2000fffe03f */
[----:B------:R-:W-:Y:S01]  /*1a70*/  LOP3.LUT R220, R3, 0x50, RZ, 0xfc, !PT ;  /* 0x0000005003dc7812 */ /* 0x000fe200078efcff */
[----:B------:R-:W-:Y:S01]  /*1a80*/  @!UP6 UIADD3 UR31, UR31, -UR41, URZ ;  /* 0x800000291f1fe290 */ /* 0x000fe2000fffe03f */
[----:B------:R-:W-:Y:S01]  /*1a90*/  IMAD R35, R35, 0x2, R34 ;  /* 0x0000000223237824 */ /* 0x000fe200078e0222 */
[----:B------:R-:W-:Y:S01]  /*1aa0*/  UISETP.GT.U32.AND UP4, UPT, UR41, UR38, UPT ;  /* 0x000000262900728c */ /* 0x000fe2000bf84070 */
[C---:B------:R-:W-:Y:S01]  /*1ab0*/  LOP3.LUT R219, R3.reuse, 0x52, RZ, 0xfc, !PT ;  /* 0x0000005203db7812 */ /* 0x040fe200078efcff */
[----:B------:R-:W-:Y:S01]  /*1ac0*/  UISETP.GT.U32.AND UP6, UPT, UR41, UR40, UPT ;  /* 0x000000282900728c */ /* 0x000fe2000bfc4070 */
[----:B------:R-:W-:Y:S01]  /*1ad0*/  IMAD R36, R36, 0x2, R35 ;  /* 0x0000000224247824 */ /* 0x000fe200078e0223 */
[----:B------:R-:W-:Y:S01]  /*1ae0*/  @!UP1 UIADD3 UR35, UR35, -UR41, URZ ;  /* 0x8000002923239290 */ /* 0x000fe2000fffe03f */
[----:B------:R-:W-:Y:S01]  /*1af0*/  LOP3.LUT R249, R3, 0x14, RZ, 0xfc, !PT ;  /* 0x0000001403f97812 */ /* 0x000fe200078efcff */
[----:B------:R-:W-:Y:S01]  /*1b00*/  UISETP.GT.U32.AND UP1, UPT, UR41, UR48, UPT ;  /* 0x000000302900728c */ /* 0x000fe2000bf24070 */
[----:B------:R-:W-:Y:S01]  /*1b10*/  IMAD R37, R37, 0x2, R36 ;  /* 0x0000000225257824 */ /* 0x000fe200078e0224 */
[----:B------:R-:W-:Y:S01]  /*1b20*/  @!UP5 UIADD3 UR34, UR34, -UR41, URZ ;  /* 0x800000292222d290 */ /* 0x000fe2000fffe03f */
[C---:B------:R-:W-:Y:S01]  /*1b30*/  LOP3.LUT R248, R3.reuse, 0x16, RZ, 0xfc, !PT ;  /* 0x0000001603f87812 */ /* 0x040fe200078efcff */
[----:B------:R-:W-:Y:S01]  /*1b40*/  UISETP.GE.AND UP5, UPT, UR42, URZ, UPT ;  /* 0x0000003f2a00728c */ /* 0x000fe2000bfa6270 */
[----:B------:R-:W-:Y:S01]  /*1b50*/  IMAD R38, R38, 0x2, R37 ;  /* 0x0000000226267824 */ /* 0x000fe200078e0225 */
[----:B------:R-:W-:Y:S01]  /*1b60*/  @!UP4 UIADD3 UR38, UR38, -UR41, URZ ;  /* 0x800000292626c290 */ /* 0x000fe2000fffe03f */
[----:B------:R-:W-:Y:S01]  /*1b70*/  LOP3.LUT R235, R3, 0x34, RZ, 0xfc, !PT ;  /* 0x0000003403eb7812 */ /* 0x000fe200078efcff */
[----:B------:R-:W-:Y:S01]  /*1b80*/  @!UP6 UIADD3 UR40, UR40, -UR41, URZ ;  /* 0x800000292828e290 */ /* 0x000fe2000fffe03f */
[----:B------:R-:W-:Y:S01]  /*1b90*/  IMAD R39, R39, 0x4, R38 ;  /* 0x0000000427277824 */ /* 0x000fe200078e0226 */
[----:B------:R-:W-:Y:S01]  /*1ba0*/  @!UP2 UIADD3 UR33, -UR33, URZ, URZ ;  /* 0x0000003f2121a290 */ /* 0x000fe2000fffe13f */
[C---:B------:R-:W-:Y:S01]  /*1bb0*/  LOP3.LUT R234, R3.reuse, 0x36, RZ, 0xfc, !PT ;  /* 0x0000003603ea7812 */ /* 0x040fe200078efcff */
[----:B------:R-:W-:Y:S01]  /*1bc0*/  @!UP1 UIADD3 UR48, UR48, -UR41, URZ ;  /* 0x8000002930309290 */ /* 0x000fe2000fffe03f */
[----:B------:R-:W-:Y:S01]  /*1bd0*/  IMAD R40, R40, 0x2, R39 ;  /* 0x0000000228287824 */ /* 0x000fe200078e0227 */
[----:B------:R-:W-:Y:S01]  /*1be0*/  UISETP.GT.U32.AND UP1, UPT, UR41, UR34, UPT ;  /* 0x000000222900728c */ /* 0x000fe2000bf24070 */
[----:B------:R-:W-:Y:S01]  /*1bf0*/  LOP3.LUT R247, R3, 0x18, RZ, 0xfc, !PT ;  /* 0x0000001803f77812 */ /* 0x000fe200078efcff */
[----:B------:R-:W-:Y:S01]  /*1c00*/  @!UP5 UIADD3 UR39, -UR39, URZ, URZ ;  /* 0x0000003f2727d290 */ /* 0x000fe2000fffe13f */
[----:B------:R-:W-:Y:S01]  /*1c10*/  IMAD R41, R41, 0x2, R40 ;  /* 0x0000000229297824 */ /* 0x000fe200078e0228 */
[----:B------:R-:W-:Y:S01]  /*1c20*/  @!UP3 UIADD3 UR37, -UR37, URZ, URZ ;  /* 0x0000003f2525b290 */ /* 0x000fe2000fffe13f */
[C---:B------:R-:W-:Y:S01]  /*1c30*/  LOP3.LUT R246, R3.reuse, 0x1a, RZ, 0xfc, !PT ;  /* 0x0000001a03f67812 */ /* 0x040fe200078efcff */
[----:B------:R-:W-:Y:S01]  /*1c40*/  UISETP.GT.U32.AND UP2, UPT, UR41, UR38, UPT ;  /* 0x000000262900728c */ /* 0x000fe2000bf44070 */
[----:B------:R-:W-:Y:S01]  /*1c50*/  IMAD R42, R42, 0x2, R41 ;  /* 0x000000022a2a7824 */ /* 0x000fe200078e0229 */
[----:B------:R-:W-:Y:S01]  /*1c60*/  UISETP.GT.U32.AND UP5, UPT, UR41, UR40, UPT ;  /* 0x000000282900728c */ /* 0x000fe2000bfa4070 */
[----:B------:R-:W-:Y:S01]  /*1c70*/  LOP3.LUT R230, R3, 0x38, RZ, 0xfc, !PT ;  /* 0x0000003803e67812 */ /* 0x000fe200078efcff */
[----:B------:R-:W-:Y:S01]  /*1c80*/  UISETP.GT.U32.AND UP3, UPT, UR41, UR48, UPT ;  /* 0x000000302900728c */ /* 0x000fe2000bf64070 */
[----:B------:R-:W-:Y:S01]  /*1c90*/  IMAD R43, R43, 0x2, R42 ;  /* 0x000000022b2b7824 */ /* 0x000fe200078e022a */
[----:B------:R-:W-:Y:S01]  /*1ca0*/  UISETP.GE.AND UP4, UPT, UR47, URZ, UPT ;  /* 0x0000003f2f00728c */ /* 0x000fe2000bf86270 */
[C---:B------:R-:W-:Y:S01]  /*1cb0*/  LOP3.LUT R229, R3.reuse, 0x3a, RZ, 0xfc, !PT ;  /* 0x0000003a03e57812 */ /* 0x040fe200078efcff */
[----:B------:R-:W-:Y:S01]  /*1cc0*/  @!UP1 UIADD3 UR34, UR34, -UR41, URZ ;  /* 0x8000002922229290 */ /* 0x000fe2000fffe03f */
[----:B------:R-:W-:Y:S01]  /*1cd0*/  IMAD R44, R44, 0x2, R43 ;  /* 0x000000022c2c7824 */ /* 0x000fe200078e022b */
[----:B------:R-:W-:Y:S01]  /*1ce0*/  UISETP.GE.AND UP6, UPT, UR46, URZ, UPT ;  /* 0x0000003f2e00728c */ /* 0x000fe2000bfc6270 */
[----:B------:R-:W-:Y:S01]  /*1cf0*/  LOP3.LUT R245, R3, 0x1c, RZ, 0xfc, !PT ;  /* 0x0000001c03f57812 */ /* 0x000fe200078efcff */
[----:B------:R-:W-:Y:S01]  /*1d00*/  @!UP2 UIADD3 UR38, UR38, -UR41, URZ ;  /* 0x800000292626a290 */ /* 0x000fe2000fffe03f */
[----:B------:R-:W-:Y:S01]  /*1d10*/  IMAD R45, R45, 0x2, R44 ;  /* 0x000000022d2d7824 */ /* 0x000fe200078e022c */
[----:B------:R-:W-:-:S02]  /*1d20*/  @!UP5 UIADD3 UR40, UR40, -UR41, URZ ;  /* 0x800000292828d290 */ /* 0x000fc4000fffe03f */
[----:B------:R-:W-:Y:S01]  /*1d30*/  UISETP.GE.AND UP1, UPT, UR43, URZ, UPT ;  /* 0x0000003f2b00728c */ /* 0x000fe2000bf26270 */
[----:B------:R-:W-:Y:S01]  /*1d40*/  IMAD R46, R46, 0x4, R45 ;  /* 0x000000042e2e7824 */ /* 0x000fe200078e022d */
[----:B------:R-:W-:Y:S02]  /*1d50*/  UISETP.GE.AND UP2, UPT, UR45, URZ, UPT ;  /* 0x0000003f2d00728c */ /* 0x000fe4000bf46270 */
[----:B------:R-:W-:Y:S01]  /*1d60*/  UISETP.GE.AND UP5, UPT, UR44, URZ, UPT ;  /* 0x0000003f2c00728c */ /* 0x000fe2000bfa6270 */
[----:B------:R-:W-:Y:S01]  /*1d70*/  IMAD R47, R47, 0x2, R46 ;  /* 0x000000022f2f7824 */ /* 0x000fe200078e022e */
[----:B------:R-:W-:Y:S02]  /*1d80*/  @!UP3 UIADD3 UR48, UR48, -UR41, URZ ;  /* 0x800000293030b290 */ /* 0x000fe4000fffe03f */
[----:B------:R-:W-:Y:S01]  /*1d90*/  UISETP.GE.AND UP3, UPT, UR19, URZ, UPT ;  /* 0x0000003f1300728c */ /* 0x000fe2000bf66270 */
[----:B------:R-:W-:Y:S01]  /*1da0*/  IMAD R48, R48, 0x2, R47 ;  /* 0x0000000230307824 */ /* 0x000fe200078e022f */
[----:B------:R-:W-:-:S02]  /*1db0*/  USEL UR27, UR18, UR27, !UP0 ;  /* 0x0000001b121b7287 */ /* 0x000fc4000c000000 */
[----:B------:R-:W-:Y:S01]  /*1dc0*/  USEL UR46, UR18, UR30, !UP0 ;  /* 0x0000001e122e7287 */ /* 0x000fe2000c000000 */
[----:B------:R-:W-:Y:S01]  /*1dd0*/  IMAD R49, R49, 0x2, R48 ;  /* 0x0000000231317824 */ /* 0x000fe200078e0230 */
[----:B------:R-:W-:Y:S02]  /*1de0*/  USEL UR45, UR18, UR32, !UP0 ;  /* 0x00000020122d7287 */ /* 0x000fe4000c000000 */
[----:B------:R-:W-:Y:S01]  /*1df0*/  USEL UR43, UR18, UR26, !UP0 ;  /* 0x0000001a122b7287 */ /* 0x000fe2000c000000 */
[----:B------:R-:W-:Y:S01]  /*1e00*/  IMAD R50, R50, 0x2, R49 ;  /* 0x0000000232327824 */ /* 0x000fe200078e0231 */
[----:B------:R-:W-:Y:S02]  /*1e10*/  @!UP4 UIADD3 UR31, -UR31, URZ, URZ ;  /* 0x0000003f1f1fc290 */ /* 0x000fe4000fffe13f */
[----:B------:R-:W-:Y:S01]  /*1e20*/  USEL UR47, UR18, UR29, !UP0 ;  /* 0x0000001d122f7287 */ /* 0x000fe2000c000000 */
[----:B------:R-:W-:Y:S01]  /*1e30*/  IMAD R51, R51, 0x2, R50 ;  /* 0x0000000233337824 */ /* 0x000fe200078e0232 */
[----:B------:R-:W-:-:S02]  /*1e40*/  UIMAD UR26, UR27, UR5, URZ ;  /* 0x000000051b1a72a4 */ /* 0x000fc4000f8e023f */
[----:B------:R-:W-:Y:S01]  /*1e50*/  UIMAD UR46, UR46, UR5, URZ ;  /* 0x000000052e2e72a4 */ /* 0x000fe2000f8e023f */
[----:B------:R-:W-:Y:S01]  /*1e60*/  IMAD R52, R52, 0x2, R51 ;  /* 0x0000000234347824 */ /* 0x000fe200078e0233 */
[----:B------:R-:W-:Y:S02]  /*1e70*/  USEL UR44, UR18, UR20, !UP0 ;  /* 0x00000014122c7287 */ /* 0x000fe4000c000000 */
[----:B------:R-:W-:Y:S01]  /*1e80*/  USEL UR49, UR18, UR28, !UP0 ;  /* 0x0000001c12317287 */ /* 0x000fe2000c000000 */
[----:B------:R-:W-:Y:S01]  /*1e90*/  IMAD.U32 R59, RZ, RZ, UR26 ;  /* 0x0000001aff3b7e24 */ /* 0x000fe2000f8e00ff */
[----:B------:R-:W-:Y:S01]  /*1ea0*/  USEL UR33, UR18, UR33, !UP0 ;  /* 0x0000002112217287 */ /* 0x000fe2000c000000 */
[----:B------:R-:W-:Y:S01]  /*1eb0*/  IMAD.U32 R109, RZ, RZ, UR46 ;  /* 0x0000002eff6d7e24 */ /* 0x000fe2000f8e00ff */
[----:B------:R-:W-:Y:S01]  /*1ec0*/  USEL UR29, UR18, UR37, !UP0 ;  /* 0x00000025121d7287 */ /* 0x000fe2000c000000 */
[----:B------:R-:W-:Y:S01]  /*1ed0*/  IMAD.U32 R25, RZ, RZ, UR26 ;  /* 0x0000001aff197e24 */ /* 0x000fe2000f8e00ff */
[----:B------:R-:W-:Y:S01]  /*1ee0*/  UIMAD UR45, UR45, UR5, URZ ;  /* 0x000000052d2d72a4 */ /* 0x000fe2000f8e023f */
[----:B------:R-:W-:Y:S01]  /*1ef0*/  IMAD.U32 R57, RZ, RZ, UR46 ;  /* 0x0000002eff397e24 */ /* 0x000fe2000f8e00ff */
[----:B------:R-:W-:Y:S01]  /*1f00*/  @!UP6 UIADD3 UR35, -UR35, URZ, URZ ;  /* 0x0000003f2323e290 */ /* 0x000fe2000fffe13f */
[-C--:B------:R-:W-:Y:S01]  /*1f10*/  LEA R58, P2, R59, R70.reuse, 0x2 ;  /* 0x000000463b3a7211 */ /* 0x080fe200078410ff */
[----:B------:R-:W-:Y:S01]  /*1f20*/  @!UP1 UIADD3 UR34, -UR34, URZ, URZ ;  /* 0x0000003f22229290 */ /* 0x000fe2000fffe13f */
[----:B------:R-:W-:Y:S01]  /*1f30*/  LEA R108, P1, R109, R70, 0x2 ;  /* 0x000000466d6c7211 */ /* 0x000fe200078210ff */
[----:B------:R-:W-:Y:S01]  /*1f40*/  @!UP2 UIADD3 UR38, -UR38, URZ, URZ ;  /* 0x0000003f2626a290 */ /* 0x000fe2000fffe13f */
[----:B------:R-:W-:Y:S01]  /*1f50*/  IMAD.U32 R105, RZ, RZ, UR45 ;  /* 0x0000002dff697e24 */ /* 0x000fe2000f8e00ff */
[----:B------:R-:W-:Y:S01]  /*1f60*/  @!UP5 UIADD3 UR40, -UR40, URZ, URZ ;  /* 0x0000003f2828d290 */ /* 0x000fe2000fffe13f */
[----:B------:R-:W-:Y:S01]  /*1f70*/  IMAD.U32 R61, RZ, RZ, UR45 ;  /* 0x0000002dff3d7e24 */ /* 0x000fe2000f8e00ff */
[----:B------:R-:W-:Y:S01]  /*1f80*/  USEL UR19, UR18, UR39, !UP0 ;  /* 0x0000002712137287 */ /* 0x000fe2000c000000 */
[----:B------:R-:W-:Y:S01]  /*1f90*/  LEA.HI.X.SX32 R59, R25, R16, 0x2, P2 ;  /* 0x00000010193b7211 */ /* 0x000fe200010f16ff */
[----:B------:R-:W-:Y:S01]  /*1fa0*/  @!UP3 UIADD3 UR48, -UR48, URZ, URZ ;  /* 0x0000003f3030b290 */ /* 0x000fe2000fffe13f */
[----:B------:R-:W-:Y:S01]  /*1fb0*/  LEA R104, P0, R105, R70, 0x2 ;  /* 0x0000004669687211 */ /* 0x000fe200078010ff */
[----:B------:R-:W-:Y:S01]  /*1fc0*/  USEL UR15, UR18, UR31, !UP0 ;  /* 0x0000001f120f7287 */ /* 0x000fe2000c000000 */
[-C--:B------:R-:W-:Y:S01]  /*1fd0*/  LEA.HI.X.SX32 R109, R57, R16.reuse, 0x2, P1 ;  /* 0x00000010396d7211 */ /* 0x080fe200008f16ff */
[----:B------:R-:W-:Y:S01]  /*1fe0*/  UIMAD UR47, UR47, UR5, URZ ;  /* 0x000000052f2f72a4 */ /* 0x000fe2000f8e023f */
[----:B------:R-:W-:Y:S01]  /*1ff0*/  LEA.HI.X.SX32 R105, R61, R16, 0x2, P0 ;  /* 0x000000103d697211 */ /* 0x000fe200000f16ff */
[----:B------:R-:W-:-:S02]  /*2000*/  UIMAD UR44, UR44, UR5, URZ ;  /* 0x000000052c2c72a4 */ /* 0x000fc4000f8e023f */
[----:B------:R-:W-:Y:S02]  /*2010*/  UIMAD UR43, UR43, UR5, URZ ;  /* 0x000000052b2b72a4 */ /* 0x000fe4000f8e023f */
[----:B------:R-:W-:Y:S01]  /*2020*/  UIMAD UR49, UR49, UR5, URZ ;  /* 0x00000005313172a4 */ /* 0x000fe2000f8e023f */
[----:B------:R-:W-:Y:S01]  /*2030*/  IMAD.U32 R115, RZ, RZ, UR47 ;  /* 0x0000002fff737e24 */ /* 0x000fe2000f8e00ff */
[----:B------:R-:W-:Y:S01]  /*2040*/  UIMAD UR31, UR33, UR5, URZ ;  /* 0x00000005211f72a4 */ /* 0x000fe2000f8e023f */
[----:B------:R-:W-:Y:S01]  /*2050*/  IMAD.U32 R99, RZ, RZ, UR44 ;  /* 0x0000002cff637e24 */ /* 0x000fe2000f8e00ff */
[----:B------:R-:W-:Y:S01]  /*2060*/  UIMAD UR29, UR29, UR5, URZ ;  /* 0x000000051d1d72a4 */ /* 0x000fe2000f8e023f */
[----:B------:R-:W-:Y:S01]  /*2070*/  IMAD.U32 R93, RZ, RZ, UR43 ;  /* 0x0000002bff5d7e24 */ /* 0x000fe2000f8e00ff */
[----:B------:R-:W-:Y:S01]  /*2080*/  USEL UR13, UR18, UR35, !UP0 ;  /* 0x00000023120d7287 */ /* 0x000fe2000c000000 */
[----:B------:R-:W-:Y:S01]  /*2090*/  IMAD.U32 R83, RZ, RZ, UR49 ;  /* 0x00000031ff537e24 */ /* 0x000fe2000f8e00ff */
        /* <DEDUP_REMOVED lines=8> */
[----:B------:R-:W-:Y:S01]  /*2120*/  USEL UR9, UR18, UR48, !UP0 ;  /* 0x0000003012097287 */ /* 0x000fe2000c000000 */
[----:B------:R-:W-:Y:S01]  /*2130*/  IMAD.U32 R65, RZ, RZ, UR43 ;  /* 0x0000002bff417e24 */ /* 0x000fe2000f8e00ff */
[----:B------:R-:W-:Y:S01]  /*2140*/  UIMAD UR15, UR15, UR5, URZ ;  /* 0x000000050f0f72a4 */ /* 0x000fe2000f8e023f */
        /* <DEDUP_REMOVED lines=11> */
[-C--:B------:R-:W-:Y:S01]  /*2200*/  LEA R114, P6, R115, R70.reuse, 0x2 ;  /* 0x0000004673727211 */ /* 0x080fe200078c10ff */
        /* <DEDUP_REMOVED lines=11> */
[----:B------:R-:W-:Y:S01]  /*22c0*/  LEA R110, P0, R111, R70, 0x2 ;  /* 0x000000466f6e7211 */ /* 0x000fe200078010ff */
[----:B------:R-:W-:Y:S01]  /*22d0*/  IMAD.U32 R57, RZ, RZ, UR12 ;  /* 0x0000000cff397e24 */ /* 0x000fe2000f8e00ff */
[-C--:B------:R-:W-:Y:S01]  /*22e0*/  LEA.HI.X.SX32 R115, R53, R16.reuse, 0x2, P6 ;  /* 0x0000001035737211 */ /* 0x080fe200030f16ff */
        /* <DEDUP_REMOVED lines=8> */
[----:B------:R-:W-:Y:S01]  /*2370*/  ULDC.64 UR20, c[0x0][0x210] ;  /* 0x0000840000147ab9 */ /* 0x000fe20000000a00 */
[----:B------:R-:W-:Y:S01]  /*2380*/  LEA.HI.X.SX32 R117, R71, R16, 0x2, P1 ;  /* 0x0000001047757211 */ /* 0x000fe200008f16ff */
[----:B------:R-:W-:Y:S01]  /*2390*/  UMOV UR37, 0x400 ;  /* 0x0000040000257882 */ /* 0x000fe20000000000 */
[-C--:B------:R-:W-:Y:S01]  /*23a0*/  LEA R106, P5, R107, R70.reuse, 0x2 ;  /* 0x000000466b6a7211 */ /* 0x080fe200078a10ff */
[----:B------:R-:W-:Y:S01]  /*23b0*/  ULEA UR37, UR36, UR37, 0x18 ;  /* 0x0000002524257291 */ /* 0x000fe2000f8ec03f */
[-C--:B------:R-:W-:Y:S01]  /*23c0*/  LEA R100, P4, R101, R70.reuse, 0x2 ;  /* 0x0000004665647211 */ /* 0x080fe200078810ff */
[----:B------:R-:W-:Y:S01]  /*23d0*/  UIADD3 UR5, UR50, -0x80, URZ ;  /* 0xffffff8032057890 */ /* 0x000fe2000fffe03f */
[-C--:B------:R-:W-:Y:S01]  /*23e0*/  LEA R94, P3, R95, R70.reuse, 0x2 ;  /* 0x000000465f5e7211 */ /* 0x080fe200078610ff */
[----:B------:R-:W-:Y:S01]  /*23f0*/  USHF.L.U32 UR38, UR24, 0x7, URZ ;  /* 0x0000000718267899 */ /* 0x000fe2000800063f */
[-C--:B------:R-:W-:Y:S01]  /*2400*/  LEA R88, P2, R89, R70.reuse, 0x2 ;  /* 0x0000004659587211 */ /* 0x080fe200078410ff */
[----:B------:R-:W-:Y:S01]  /*2410*/  USHF.L.U32 UR25, UR25, 0x7, URZ ;  /* 0x0000000719197899 */ /* 0x000fe2000800063f */
[----:B------:R-:W-:-:S02]  /*2420*/  LEA R80, P1, R81, R70, 0x2 ;  /* 0x0000004651507211 */ /* 0x000fc400078210ff */
[----:B------:R-:W-:Y:S02]  /*2430*/  LEA.HI.X.SX32 R111, R73, R16, 0x2, P0 ;  /* 0x00000010496f7211 */ /* 0x000fe400000f16ff */
[----:B------:R-:W-:Y:S02]  /*2440*/  LEA R70, P0, R75, R70, 0x2 ;  /* 0x000000464b467211 */ /* 0x000fe400078010ff */
[-C--:B------:R-:W-:Y:S02]  /*2450*/  LEA.HI.X.SX32 R107, R25, R16.reuse, 0x2, P5 ;  /* 0x00000010196b7211 */ /* 0x080fe400028f16ff */
[-C--:B------:R-:W-:Y:S01]  /*2460*/  LEA.HI.X.SX32 R101, R53, R16.reuse, 0x2, P4 ;  /* 0x0000001035657211 */ /* 0x080fe200020f16ff */
[----:B------:R-:W-:Y:S01]  /*2470*/  IMAD.U32 R53, RZ, RZ, UR24 ;  /* 0x00000018ff357e24 */ /* 0x000fe2000f8e00ff */
[-C--:B------:R-:W-:Y:S01]  /*2480*/  LEA.HI.X.SX32 R95, R57, R16.reuse, 0x2, P3 ;  /* 0x00000010395f7211 */ /* 0x080fe200018f16ff */
[----:B------:R-:W-:Y:S01]  /*2490*/  IMAD.U32 R57, RZ, RZ, UR24 ;  /* 0x00000018ff397e24 */ /* 0x000fe2000f8e00ff */
[-C--:B------:R-:W-:Y:S01]  /*24a0*/  LEA.HI.X.SX32 R89, R61, R16.reuse, 0x2, P2 ;  /* 0x000000103d597211 */ /* 0x080fe200010f16ff */
[----:B------:R-:W-:Y:S01]  /*24b0*/  IMAD R53, R53, 0x4, R52 ;  /* 0x0000000435357824 */ /* 0x000fe200078e0234 */
[----:B------:R-:W-:-:S02]  /*24c0*/  LEA.HI.X.SX32 R81, R63, R16, 0x2, P1 ;  /* 0x000000103f517211 */ /* 0x000fc400008f16ff */
[----:B------:R-:W-:Y:S01]  /*24d0*/  LEA.HI.X.SX32 R71, R65, R16, 0x2, P0 ;  /* 0x0000001041477211 */ /* 0x000fe200000f16ff */
[----:B---3--:R-:W-:Y:S01]  /*24e0*/  VIADD R16, R54, 0x7f ;  /* 0x0000007f36107836 */ /* 0x008fe20000000000 */
[-C--:B------:R-:W-:Y:S01]  /*24f0*/  ISETP.GE.AND P1, PT, R3, R54.reuse, PT ;  /* 0x000000360300720c */ /* 0x080fe20003f26270 */
[----:B------:R-:W-:Y:S01]  /*2500*/  IMAD R56, R56, 0x2, R53 ;  /* 0x0000000238387824 */ /* 0x000fe200078e0235 */
[-C--:B------:R-:W-:Y:S01]  /*2510*/  ISETP.GE.AND P3, PT, R124, R54.reuse, PT ;  /* 0x000000367c00720c */ /* 0x080fe20003f66270 */
[----:B------:R-:W-:Y:S01]  /*2520*/  IMAD.U32 R65, RZ, RZ, UR24 ;  /* 0x00000018ff417e24 */ /* 0x000fe2000f8e00ff */
[----:B------:R-:W-:Y:S01]  /*2530*/  ISETP.GT.AND P0, PT, R16, 0x7f, PT ;  /* 0x0000007f1000780c */ /* 0x000fe20003f04270 */
[----:B------:R-:W-:Y:S01]  /*2540*/  IMAD R57, R57, 0x2, R56 ;  /* 0x0000000239397824 */ /* 0x000fe200078e0238 */
[-C--:B------:R-:W-:Y:S01]  /*2550*/  ISETP.GE.AND P2, PT, R214, R54.reuse, PT ;  /* 0x00000036d600720c */ /* 0x080fe20003f46270 */
[----:B------:R-:W-:Y:S01]  /*2560*/  IMAD R124, R124, UR24, RZ ;  /* 0x000000187c7c7c24 */ /* 0x000fe2000f8e02ff */
[----:B------:R-:W-:Y:S01]  /*2570*/  SEL R212, RZ, 0x4, !P0 ;  /* 0x00000004ffd47807 */ /* 0x000fe20004000000 */
[----:B------:R-:W-:Y:S01]  /*2580*/  IMAD R64, R64, 0x2, R57 ;  /* 0x0000000240407824 */ /* 0x000fe200078e0239 */
[----:B------:R-:W-:-:S02]  /*2590*/  ISETP.GE.AND P0, PT, R62, R54, PT ;  /* 0x000000363e00720c */ /* 0x000fc40003f06270 */
[C---:B------:R-:W-:Y:S01]  /*25a0*/  SEL R18, R212.reuse, RZ, !P1 ;  /* 0x000000ffd4127207 */ /* 0x040fe20004800000 */
[----:B------:R-:W-:Y:S01]  /*25b0*/  IMAD R65, R65, 0x2, R64 ;  /* 0x0000000241417824 */ /* 0x000fe200078e0240 */
[----:B------:R-:W-:Y:S02]  /*25c0*/  SEL R25, R212, RZ, !P0 ;  /* 0x000000ffd4197207 */ /* 0x000fe40004000000 */
[----:B------:R-:W-:Y:S02]  /*25d0*/  ISETP.GE.AND P1, PT, R0, RZ, PT ;  /* 0x000000ff0000720c */ /* 0x000fe40003f26270 */
[----:B------:R-:W-:Y:S02]  /*25e0*/  ISETP.NE.AND P0, PT, RZ, UR16, PT ;  /* 0x00000010ff007c0c */ /* 0x000fe4000bf05270 */
[----:B------:R-:W-:Y:S02]  /*25f0*/  ISETP.NE.U32.AND P6, PT, R25, RZ, PT ;  /* 0x000000ff1900720c */ /* 0x000fe40003fc5070 */
[----:B------:R-:W-:-:S02]  /*2600*/  SEL R25, R212, RZ, !P3 ;  /* 0x000000ffd4197207 */ /* 0x000fc40005800000 */
[----:B------:R-:W-:Y:S01]  /*2610*/  ISETP.NE.U32.AND P5, PT, R18, RZ, PT ;  /* 0x000000ff1200720c */ /* 0x000fe20003fa5070 */
[----:B------:R-:W-:-:S04]  /*2620*/  IMAD.U32 R18, RZ, RZ, UR24 ;  /* 0x00000018ff127e24 */ /* 0x000fc8000f8e00ff */
[----:B------:R-:W-:Y:S01]  /*2630*/  @!P1 IMAD.MOV R17, RZ, RZ, -R17 ;  /* 0x000000ffff119224 */ /* 0x000fe200078e0a11 */
[----:B------:R-:W-:Y:S01]  /*2640*/  ISETP.NE.U32.AND P1, PT, R25, RZ, PT ;  /* 0x000000ff1900720c */ /* 0x000fe20003f25070 */
[----:B------:R-:W-:Y:S01]  /*2650*/  IMAD R73, R18, 0x2, R65 ;  /* 0x0000000212497824 */ /* 0x000fe200078e0241 */
[----:B------:R-:W-:Y:S02]  /*2660*/  @!P0 LOP3.LUT R17, RZ, UR16, RZ, 0x33, !PT ;  /* 0x00000010ff118c12 */ /* 0x000fe4000f8e33ff */
[----:B------:R-:W-:Y:S01]  /*2670*/  SEL R18, R212, RZ, !P2 ;  /* 0x000000ffd4127207 */ /* 0x000fe20005000000 */
[----:B------:R-:W-:Y:S02]  /*2680*/  IMAD R78, R78, 0x2, R73 ;  /* 0x000000024e4e7824 */ /* 0x000fe400078e0249 */
[----:B------:R-:W-:Y:S01]  /*2690*/  IMAD R17, R17, R55, RZ ;  /* 0x0000003711117224 */ /* 0x000fe200078e02ff */
[----:B------:R-:W-:Y:S01]  /*26a0*/  ISETP.NE.U32.AND P3, PT, R18, RZ, PT ;  /* 0x000000ff1200720c */ /* 0x000fe20003f65070 */
[----:B------:R-:W-:-:S02]  /*26b0*/  IMAD R79, R79, 0x4, R78 ;  /* 0x000000044f4f7824 */ /* 0x000fc400078e024e */
[----:B------:R-:W-:Y:S02]  /*26c0*/  IMAD.SHL.U32 R233, R17, 0x4, RZ ;  /* 0x0000000411e97824 */ /* 0x000fe400078e00ff */
[----:B------:R-:W-:Y:S02]  /*26d0*/  IMAD R84, R84, 0x2, R79 ;  /* 0x0000000254547824 */ /* 0x000fe400078e024f */
[----:B------:R-:W-:Y:S01]  /*26e0*/  IMAD.U32 R18, RZ, RZ, UR24 ;  /* 0x00000018ff127e24 */ /* 0x000fe2000f8e00ff */
[----:B------:R-:W-:Y:S01]  /*26f0*/  IADD3 R72, P0, R233, UR20, RZ ;  /* 0x00000014e9487c10 */ /* 0x000fe2000ff1e0ff */
[----:B------:R-:W-:-:S03]  /*2700*/  IMAD R85, R85, 0x2, R84 ;  /* 0x0000000255557824 */ /* 0x000fc600078e0254 */
[----:B------:R-:W-:Y:S01]  /*2710*/  LEA.HI.X.SX32 R25, R17, UR21, 0x2, P0 ;  /* 0x0000001511197c11 */ /* 0x000fe200080f16ff */
[----:B------:R-:W-:Y:S01]  /*2720*/  IMAD R55, R18, 0x2, R85 ;  /* 0x0000000212377824 */ /* 0x000fe200078e0255 */
[-C--:B------:R-:W-:Y:S01]  /*2730*/  LEA R140, P4, R21, R72.reuse, 0x2 ;  /* 0x00000048158c7211 */ /* 0x080fe200078810ff */
[----:B------:R-:W-:Y:S01]  /*2740*/  IMAD R18, R62, UR24, RZ ;  /* 0x000000183e127c24 */ /* 0x000fe2000f8e02ff */
[-C--:B------:R-:W-:Y:S01]  /*2750*/  LEA R164, P2, R19, R72.reuse, 0x2 ;  /* 0x0000004813a47211 */ /* 0x080fe200078410ff */
[----:B------:R-:W-:Y:S01]  /*2760*/  IMAD R118, R118, 0x2, R55 ;  /* 0x0000000276767824 */ /* 0x000fe200078e0237 */
[-C--:B------:R-:W-:Y:S02]  /*2770*/  LEA.HI.X.SX32 R141, R21, R25.reuse, 0x2, P4 ;  /* 0x00000019158d7211 */ /* 0x080fe400020f16ff */
[----:B------:R-:W-:Y:S01]  /*2780*/  LEA R96, P4, R26, R72, 0x2 ;  /* 0x000000481a607211 */ /* 0x000fe200078810ff */
[----:B------:R-:W-:Y:S01]  /*2790*/  IMAD R119, R119, 0x2, R118 ;  /* 0x0000000277777824 */ /* 0x000fe200078e0276 */
[----:B------:R-:W-:-:S02]  /*27a0*/  LEA.HI.X.SX32 R165, R19, R25, 0x2, P2 ;  /* 0x0000001913a57211 */ /* 0x000fc400010f16ff */
[-C--:B------:R-:W-:Y:S01]  /*27b0*/  LEA.HI.X.SX32 R97, R26, R25.reuse, 0x2, P4 ;  /* 0x000000191a617211 */ /* 0x080fe200020f16ff */
[----:B------:R-:W-:Y:S01]  /*27c0*/  IMAD R123, R60, 0x2, R119 ;  /* 0x000000023c7b7824 */ /* 0x000fe200078e0277 */
[CC--:B------:R-:W-:Y:S02]  /*27d0*/  LEA R206, P4, R29.reuse, R72.reuse, 0x2 ;  /* 0x000000481dce7211 */ /* 0x0c0fe400078810ff */
[-C--:B------:R-:W-:Y:S02]  /*27e0*/  LEA R148, P0, R20, R72.reuse, 0x2 ;  /* 0x0000004814947211 */ /* 0x080fe400078010ff */
[-C--:B------:R-:W-:Y:S02]  /*27f0*/  LEA R136, P2, R22, R72.reuse, 0x2 ;  /* 0x0000004816887211 */ /* 0x080fe400078410ff */
[----:B------:R-:W-:Y:S02]  /*2800*/  LEA.HI.X.SX32 R207, R29, R25, 0x2, P4 ;  /* 0x000000191dcf7211 */ /* 0x000fe400020f16ff */
[----:B------:R-:W-:-:S02]  /*2810*/  LEA R170, P4, R32, R72, 0x2 ;  /* 0x0000004820aa7211 */ /* 0x000fc400078810ff */
[-C--:B------:R-:W-:Y:S02]  /*2820*/  LEA.HI.X.SX32 R149, R20, R25.reuse, 0x2, P0 ;  /* 0x0000001914957211 */ /* 0x080fe400000f16ff */
[-C--:B------:R-:W-:Y:S02]  /*2830*/  LEA.HI.X.SX32 R137, R22, R25.reuse, 0x2, P2 ;  /* 0x0000001916897211 */ /* 0x080fe400010f16ff */
[-C--:B------:R-:W-:Y:S02]  /*2840*/  LEA R112, P0, R23, R72.reuse, 0x2 ;  /* 0x0000004817707211 */ /* 0x080fe400078010ff */
[-C--:B------:R-:W-:Y:S02]  /*2850*/  LEA R66, P2, R27, R72.reuse, 0x2 ;  /* 0x000000481b427211 */ /* 0x080fe400078410ff */
[----:B------:R-:W-:Y:S01]  /*2860*/  LEA.HI.X.SX32 R171, R32, R25, 0x2, P4 ;  /* 0x0000001920ab7211 */ /* 0x000fe200020f16ff */
[----:B------:R-:W-:Y:S01]  /*2870*/  IMAD R32, R209, UR24, RZ ;  /* 0x00000018d1207c24 */ /* 0x000fe2000f8e02ff */
[----:B------:R-:W-:-:S02]  /*2880*/  LEA R156, P4, R35, R72, 0x2 ;  /* 0x00000048239c7211 */ /* 0x000fc400078810ff */
[-C--:B------:R-:W-:Y:S01]  /*2890*/  LEA.HI.X.SX32 R113, R23, R25.reuse, 0x2, P0 ;  /* 0x0000001917717211 */ /* 0x080fe200000f16ff */
[----:B------:R-:W-:Y:S01]  /*28a0*/  IMAD.SHL.U32 R23, R24, 0x80, RZ ;  /* 0x0000008018177824 */ /* 0x000fe200078e00ff */
[-C--:B------:R-:W-:Y:S01]  /*28b0*/  LEA.HI.X.SX32 R67, R27, R25.reuse, 0x2, P2 ;  /* 0x000000191b437211 */ /* 0x080fe200010f16ff */
[----:B------:R-:W-:Y:S01]  /*28c0*/  IMAD.SHL.U32 R22, R32, 0x4, RZ ;  /* 0x0000000420167824 */ /* 0x000fe200078e00ff */
        /* <DEDUP_REMOVED lines=8> */
[----:B------:R-:W-:Y:S02]  /*2950*/  LEA.HI.X.SX32 R127, R38, R25, 0x2, P4 ;  /* 0x00000019267f7211 */ /* 0x000fe400020f16ff */
[----:B------:R-:W-:-:S02]  /*2960*/  LEA R62, P4, R41, R72, 0x2 ;  /* 0x00000048293e7211 */ /* 0x000fc400078810ff */
[-C--:B------:R-:W-:Y:S02]  /*2970*/  LEA.HI.X.SX32 R193, R31, R25.reuse, 0x2, P0 ;  /* 0x000000191fc17211 */ /* 0x080fe400000f16ff */
[-C--:B------:R-:W-:Y:S01]  /*2980*/  LEA.HI.X.SX32 R173, R33, R25.reuse, 0x2, P2 ;  /* 0x0000001921ad7211 */ /* 0x080fe200010f16ff */
[----:B------:R-:W-:Y:S01]  /*2990*/  IMAD R33, R216, UR24, RZ ;  /* 0x00000018d8217c24 */ /* 0x000fe2000f8e02ff */
        /* <DEDUP_REMOVED lines=8> */
[-C--:B------:R-:W-:Y:S01]  /*2a20*/  LEA R102, P2, R39, R72.reuse, 0x2 ;  /* 0x0000004827667211 */ /* 0x080fe200078410ff */
[----:B------:R-:W-:Y:S01]  /*2a30*/  IMAD.SHL.U32 R21, R36, 0x4, RZ ;  /* 0x0000000424157824 */ /* 0x000fe200078e00ff */
        /* <DEDUP_REMOVED lines=47> */
[----:B------:R-:W-:Y:S02]  /*2d30*/  LEA.HI.X.SX32 R79, R5, R25, 0x2, P4 ;  /* 0x00000019054f7211 */ /* 0x000fe400020f16ff */
[-C--:B------:R-:W-:Y:S02]  /*2d40*/  LEA R52, P4, R8, R72.reuse, 0x2 ;  /* 0x0000004808347211 */ /* 0x080fe400078810ff */
[----:B------:R-:W-:-:S02]  /*2d50*/  LEA R146, P2, R55, R72, 0x2 ;  /* 0x0000004837927211 */ /* 0x000fc400078410ff */
[-C--:B------:R-:W-:Y:S02]  /*2d60*/  LEA.HI.X.SX32 R161, R84, R25.reuse, 0x2, P0 ;  /* 0x0000001954a17211 */ /* 0x080fe400000f16ff */
[-C--:B------:R-:W-:Y:S02]  /*2d70*/  LEA R134, P0, R118, R72.reuse, 0x2 ;  /* 0x0000004876867211 */ /* 0x080fe400078010ff */
[-C--:B------:R-:W-:Y:S02]  /*2d80*/  LEA.HI.X.SX32 R53, R8, R25.reuse, 0x2, P4 ;  /* 0x0000001908357211 */ /* 0x080fe400020f16ff */
        /* <DEDUP_REMOVED lines=13> */
[----:B------:R-:W-:Y:S02]  /*2e60*/  LEA R178, P4, R11, R72, 0x2 ;  /* 0x000000480bb27211 */ /* 0x000fe400078810ff */
[----:B------:R-:W-:-:S02]  /*2e70*/  ISETP.GE.AND P2, PT, R244, R54, PT ;  /* 0x00000036f400720c */ /* 0x000fc40003f46270 */
[-C--:B------:R-:W-:Y:S02]  /*2e80*/  LEA.HI.X.SX32 R57, R7, R25.reuse, 0x2, P0 ;  /* 0x0000001907397211 */ /* 0x080fe400000f16ff */
[----:B------:R-:W-:Y:S02]  /*2e90*/  ISETP.GE.AND P0, PT, R243, R54, PT ;  /* 0x00000036f300720c */ /* 0x000fe40003f06270 */
[----:B------:R-:W-:Y:S02]  /*2ea0*/  LEA.HI.X.SX32 R179, R11, R25, 0x2, P4 ;  /* 0x000000190bb37211 */ /* 0x000fe400020f16ff */
[----:B------:R-:W-:Y:S02]  /*2eb0*/  SEL R19, R212, RZ, !P2 ;  /* 0x000000ffd4137207 */ /* 0x000fe40005000000 */
[----:B------:R-:W-:Y:S02]  /*2ec0*/  LEA R176, P4, R12, R72, 0x2 ;  /* 0x000000480cb07211 */ /* 0x000fe400078810ff */
[----:B------:R-:W-:-:S02]  /*2ed0*/  SEL R20, R212, RZ, !P0 ;  /* 0x000000ffd4147207 */ /* 0x000fc40004000000 */
[-C--:B------:R-:W-:Y:S02]  /*2ee0*/  LEA R194, P2, R10, R72.reuse, 0x2 ;  /* 0x000000480ac27211 */ /* 0x080fe400078410ff */
[----:B------:R-:W-:Y:S01]  /*2ef0*/  ISETP.NE.U32.AND P0, PT, R19, RZ, PT ;  /* 0x000000ff1300720c */ /* 0x000fe20003f05070 */
[----:B------:R-:W-:Y:S01]  /*2f00*/  IMAD.SHL.U32 R19, R125, 0x4, RZ ;  /* 0x000000047d137824 */ /* 0x000fe200078e00ff */
[-C--:B------:R-:W-:Y:S02]  /*2f10*/  LEA.HI.X.SX32 R177, R12, R25.reuse, 0x2, P4 ;  /* 0x000000190cb17211 */ /* 0x080fe400020f16ff */
[C---:B------:R-:W-:Y:S02]  /*2f20*/  LEA R162, P4, R13.reuse, R72, 0x2 ;  /* 0x000000480da27211 */ /* 0x040fe400078810ff */
[-C--:B------:R-:W-:Y:S02]  /*2f30*/  LEA.HI.X.SX32 R195, R10, R25.reuse, 0x2, P2 ;  /* 0x000000190ac37211 */ /* 0x080fe400010f16ff */
[----:B------:R-:W-:Y:S01]  /*2f40*/  ISETP.NE.U32.AND P2, PT, R20, RZ, PT ;  /* 0x000000ff1400720c */ /* 0x000fe20003f45070 */
[----:B------:R-:W-:Y:S01]  /*2f50*/  IMAD.SHL.U32 R20, R124, 0x4, RZ ;  /* 0x000000047c147824 */ /* 0x000fe200078e00ff */
[----:B------:R-:W-:-:S02]  /*2f60*/  LEA.HI.X.SX32 R163, R13, R25, 0x2, P4 ;  /* 0x000000190da37211 */ /* 0x000fc400020f16ff */
[-C--:B------:R-:W-:Y:S02]  /*2f70*/  IADD3 R128, P4, R19, R72.reuse, RZ ;  /* 0x0000004813807210 */ /* 0x080fe40007f9e0ff */
[----:B------:R-:W-:Y:S02]  /*2f80*/  LEA.HI R41, R24, 0x6e, RZ, 0x1a ;  /* 0x0000006e18297811 */ /* 0x000fe400078fd0ff */
[----:B------:R-:W-:Y:S02]  /*2f90*/  LEA.HI.X.SX32 R129, R125, R25, 0x2, P4 ;  /* 0x000000197d817211 */ /* 0x000fe400020f16ff */
[-C--:B------:R-:W-:Y:S01]  /*2fa0*/  IADD3 R186, P4, R20, R72.reuse, RZ ;  /* 0x0000004814ba7210 */ /* 0x080fe20007f9e0ff */
[----:B------:R-:W-:Y:S01]  /*2fb0*/  IMAD R35, R41, UR24, RZ ;  /* 0x0000001829237c24 */ /* 0x000fe2000f8e02ff */
[----:B------:R-:W-:Y:S01]  /*2fc0*/  LEA.HI R34, R24, R23, RZ, 0x1c ;  /* 0x0000001718227211 */ /* 0x000fe200078fe0ff */
[----:B------:R-:W-:Y:S01]  /*2fd0*/  IMAD.SHL.U32 R23, R33, 0x4, RZ ;  /* 0x0000000421177824 */ /* 0x000fe200078e00ff */
[----:B------:R-:W-:Y:S01]  /*2fe0*/  LEA.HI.X.SX32 R187, R124, R25, 0x2, P4 ;  /* 0x000000197cbb7211 */ /* 0x000fe200020f16ff */
[----:B------:R-:W-:Y:S01]  /*2ff0*/  IMAD.SHL.U32 R24, R24, 0x10, RZ ;  /* 0x0000001018187824 */ /* 0x000fe200078e00ff */
[----:B------:R-:W-:-:S02]  /*3000*/  IADD3 R118, P4, R21, R72, RZ ;  /* 0x0000004815767210 */ /* 0x000fc40007f9e0ff */
[----:B------:R-:W-:Y:S02]  /*3010*/  LOP3.LUT R40, R3, 0x8, RZ, 0xfc, !PT ;  /* 0x0000000803287812 */ /* 0x000fe400078efcff */
[-C--:B------:R-:W-:Y:S01]  /*3020*/  LEA.HI.X.SX32 R119, R36, R25.reuse, 0x2, P4 ;  /* 0x0000001924777211 */ /* 0x080fe200020f16ff */
[----:B------:R-:W-:Y:S01]  /*3030*/  IMAD R36, R215, UR24, RZ ;  /* 0x00000018d7247c24 */ /* 0x000fe2000f8e02ff */
[-C--:B------:R-:W-:Y:S02]  /*3040*/  IADD3 R180, P4, R22, R72.reuse, RZ ;  /* 0x0000004816b47210 */ /* 0x080fe40007f9e0ff */
[----:B------:R-:W-:Y:S02]  /*3050*/  LOP3.LUT R37, R24, 0x70, RZ, 0xc0, !PT ;  /* 0x0000007018257812 */ /* 0x000fe400078ec0ff */
[----:B------:R-:W-:Y:S01]  /*3060*/  LEA.HI.X.SX32 R181, R32, R25, 0x2, P4 ;  /* 0x0000001920b57211 */ /* 0x000fe200020f16ff */
[----:B------:R-:W-:Y:S01]  /*3070*/  IMAD.SHL.U32 R32, R35, 0x4, RZ ;  /* 0x0000000423207824 */ /* 0x000fe200078e00ff */
[----:B------:R-:W-:-:S02]  /*3080*/  IADD3 R124, P4, R23, R72, RZ ;  /* 0x00000048177c7210 */ /* 0x000fc40007f9e0ff */
[----:B------:R-:W-:Y:S02]  /*3090*/  LOP3.LUT R34, R37, 0x1f84, R34, 0xf8, !PT ;  /* 0x00001f8425227812 */ /* 0x000fe400078ef822 */
[-C--:B------:R-:W-:Y:S01]  /*30a0*/  LEA.HI.X.SX32 R125, R33, R25.reuse, 0x2, P4 ;  /* 0x00000019217d7211 */ /* 0x080fe200020f16ff */
[----:B------:R-:W-:Y:S01]  /*30b0*/  IMAD.SHL.U32 R33, R36, 0x4, RZ ;  /* 0x0000000424217824 */ /* 0x000fe200078e00ff */
[-C--:B------:R-:W-:Y:S01]  /*30c0*/  IADD3 R184, P4, R32, R72.reuse, RZ ;  /* 0x0000004820b87210 */ /* 0x080fe20007f9e0ff */
[----:B------:R-:W-:Y:S01]  /*30d0*/  VIADD R225, R34, UR37 ;  /* 0x0000002522e17c36 */ /* 0x000fe20008000000 */
[----:B------:R-:W-:Y:S02]  /*30e0*/  LOP3.LUT R37, R3, 0x4, RZ, 0xfc, !PT ;  /* 0x0000000403257812 */ /* 0x000fe400078efcff */
[----:B------:R-:W-:Y:S02]  /*30f0*/  LEA.HI.X.SX32 R185, R35, R25, 0x2, P4 ;  /* 0x0000001923b97211 */ /* 0x000fe400020f16ff */
[----:B------:R-:W-:Y:S01]  /*3100*/  IADD3 R72, P4, R33, R72, RZ ;  /* 0x0000004821487210 */ /* 0x000fe20007f9e0ff */
[----:B------:R-:W-:Y:S01]  /*3110*/  @!PT LDS RZ, [RZ] ;  /* 0x00000000fffff984 */ /* 0x000fe20000000800 */
[----:B------:R-:W-:Y:S01]  /*3120*/  @!PT LDS RZ, [RZ] ;  /* 0x00000000fffff984 */ /* 0x000fe20000000800 */
[----:B------:R-:W-:Y:S01]  /*3130*/  @!PT LDS RZ, [RZ] ;  /* 0x00000000fffff984 */ /* 0x000fe20000000800 */
[----:B------:R-:W-:Y:S01]  /*3140*/  LDGSTS.E [R225], desc[UR58][R84.64], P5 ;  /* 0x0000000054e17fae */ /* 0x000fe2000a92187a */
[----:B------:R-:W-:-:S02]  /*3150*/  ISETP.GE.AND P5, PT, R227, R54, PT ;  /* 0x00000036e300720c */ /* 0x000fc40003fa6270 */
[----:B------:R-:W-:Y:S01]  /*3160*/  LEA.HI.X.SX32 R73, R36, R25, 0x2, P4 ;  /* 0x0000001924497211 */ /* 0x000fe200020f16ff */
[----:B------:R-:W-:Y:S01]  /*3170*/  LDGSTS.E [R225+0x8], desc[UR58][R78.64], P3 ;  /* 0x000080004ee17fae */ /* 0x000fe2000992187a */
[----:B------:R-:W-:Y:S02]  /*3180*/  ISETP.GE.AND P4, PT, R228, R54, PT ;  /* 0x00000036e400720c */ /* 0x000fe40003f86270 */
[C---:B------:R-:W-:Y:S01]  /*3190*/  SEL R25, R212.reuse, RZ, !P5 ;  /* 0x000000ffd4197207 */ /* 0x040fe20006800000 */
[----:B------:R-:W-:Y:S01]  /*31a0*/  LDGSTS.E [R225+0x2000], desc[UR58][R112.64], P0 ;  /* 0x0200000070e17fae */ /* 0x000fe2000812187a */
[----:B------:R-:W-:Y:S02]  /*31b0*/  SEL R24, R212, RZ, !P4 ;  /* 0x000000ffd4187207 */ /* 0x000fe40006000000 */
[----:B------:R-:W-:Y:S01]  /*31c0*/  LOP3.LUT R35, R3, 0x60, RZ, 0xfc, !PT ;  /* 0x0000006003237812 */ /* 0x000fe200078efcff */
[----:B------:R-:W-:Y:S01]  /*31d0*/  LDGSTS.E [R225+0x2008], desc[UR58][R96.64], P2 ;  /* 0x0200800060e17fae */ /* 0x000fe2000912187a */
[----:B------:R-:W-:-:S02]  /*31e0*/  ISETP.NE.U32.AND P5, PT, R24, RZ, PT ;  /* 0x000000ff1800720c */ /* 0x000fc40003fa5070 */
[----:B------:R-:W-:Y:S02]  /*31f0*/  LOP3.LUT R36, R3, 0x62, RZ, 0xfc, !PT ;  /* 0x0000006203247812 */ /* 0x000fe400078efcff */
[-C--:B------:R-:W-:Y:S02]  /*3200*/  ISETP.GE.AND P4, PT, R35, R54.reuse, PT ;  /* 0x000000362300720c */ /* 0x080fe40003f86270 */
[-C--:B------:R-:W-:Y:S02]  /*3210*/  ISETP.GE.AND P3, PT, R36, R54.reuse, PT ;  /* 0x000000362400720c */ /* 0x080fe40003f66270 */
[C---:B------:R-:W-:Y:S02]  /*3220*/  SEL R24, R212.reuse, RZ, !P4 ;  /* 0x000000ffd4187207 */ /* 0x040fe40006000000 */
[----:B------:R-:W-:Y:S02]  /*3230*/  ISETP.NE.U32.AND P4, PT, R25, RZ, PT ;  /* 0x000000ff1900720c */ /* 0x000fe40003f85070 */
[----:B------:R-:W-:Y:S01]  /*3240*/  ISETP.GE.AND P2, PT, R37, R54, PT ;  /* 0x000000362500720c */ /* 0x000fe20003f46270 */
[----:B------:R-:W-:Y:S01]  /*3250*/  LDGSTS.E [R225+0x4000], desc[UR58][R102.64], P5 ;  /* 0x0400000066e17fae */ /* 0x000fe2000a92187a */
[----:B------:R-:W-:-:S02]  /*3260*/  SEL R25, R212, RZ, !P3 ;  /* 0x000000ffd4197207 */ /* 0x000fc40005800000 */
[----:B------:R-:W-:Y:S02]  /*3270*/  ISETP.NE.U32.AND P0, PT, R24, RZ, PT ;  /* 0x000000ff1800720c */ /* 0x000fe40003f05070 */
[----:B------:R-:W-:Y:S02]  /*3280*/  ISETP.GE.AND P5, PT, R252, R54, PT ;  /* 0x00000036fc00720c */ /* 0x000fe40003fa6270 */
[C---:B------:R-:W-:Y:S02]  /*3290*/  SEL R24, R212.reuse, RZ, !P2 ;  /* 0x000000ffd4187207 */ /* 0x040fe40005000000 */
[----:B------:R-:W-:Y:S01]  /*32a0*/  ISETP.NE.U32.AND P3, PT, R25, RZ, PT ;  /* 0x000000ff1900720c */ /* 0x000fe20003f65070 */
[----:B------:R-:W-:Y:S01]  /*32b0*/  LDGSTS.E [R225+0x4008], desc[UR58][R90.64], P4 ;  /* 0x040080005ae17fae */ /* 0x000fe2000a12187a */
[----:B------:R-:W-:Y:S02]  /*32c0*/  SEL R25, R212, RZ, !P5 ;  /* 0x000000ffd4197207 */ /* 0x000fe40006800000 */
[----:B------:R-:W-:-:S02]  /*32d0*/  ISETP.NE.U32.AND P5, PT, R24, RZ, PT ;  /* 0x000000ff1800720c */ /* 0x000fc40003fa5070 */
[----:B------:R-:W-:Y:S01]  /*32e0*/  LOP3.LUT R38, R34, 0x10, RZ, 0x3c, !PT ;  /* 0x0000001022267812 */ /* 0x000fe200078e3cff */
[----:B------:R-:W-:Y:S01]  /*32f0*/  LDGSTS.E [R225+0x6000], desc[UR58][R74.64], P0 ;  /* 0x060000004ae17fae */ /* 0x000fe2000812187a */
[-C--:B------:R-:W-:Y:S02]  /*3300*/  ISETP.GE.AND P2, PT, R242, R54.reuse, PT ;  /* 0x00000036f200720c */ /* 0x080fe40003f46270 */
[-C--:B------:R-:W-:Y:S01]  /*3310*/  ISETP.GE.AND P4, PT, R241, R54.reuse, PT ;  /* 0x00000036f100720c */ /* 0x080fe20003f86270 */
[----:B------:R-:W-:Y:S01]  /*3320*/  VIADD R211, R38, UR37 ;  /* 0x0000002526d37c36 */ /* 0x000fe20008000000 */
[----:B------:R-:W-:Y:S01]  /*3330*/  SEL R24, R212, RZ, !P2 ;  /* 0x000000ffd4187207 */ /* 0x000fe20005000000 */
[----:B------:R-:W-:Y:S01]  /*3340*/  LDGSTS.E [R225+0x6008], desc[UR58][R60.64], P3 ;  /* 0x060080003ce17fae */ /* 0x000fe2000992187a */
[----:B------:R-:W-:Y:S02]  /*3350*/  ISETP.NE.U32.AND P2, PT, R25, RZ, PT ;  /* 0x000000ff1900720c */ /* 0x000fe40003f45070 */
[----:B------:R-:W-:Y:S01]  /*3360*/  ISETP.GE.AND P3, PT, R226, R54, PT ;  /* 0x00000036e200720c */ /* 0x000fe20003f66270 */
[----:B------:R1:W-:Y:S01]  /*3370*/  LDGSTS.E [R211], desc[UR58][R64.64], P5 ;  /* 0x0000000040d37fae */ /* 0x0003e2000a92187a */
        /* <DEDUP_REMOVED lines=8> */
[C---:B------:R-:W-:Y:S01]  /*3400*/  LOP3.LUT R37, R3.reuse, 0x64, RZ, 0xfc, !PT ;  /* 0x0000006403257812 */ /* 0x040fe200078efcff */
[----:B------:R2:W-:Y:S01]  /*3410*/  LDGSTS.E [R211+0x2000], desc[UR58][R66.64], P0 ;  /* 0x0200000042d37fae */ /* 0x0005e2000812187a */
[----:B------:R-:W-:Y:S02]  /*3420*/  LOP3.LUT R38, R3, 0x66, RZ, 0xfc, !PT ;  /* 0x0000006603267812 */ /* 0x000fe400078efcff */
[-C--:B------:R-:W-:Y:S02]  /*3430*/  ISETP.GE.AND P3, PT, R37, R54.reuse, PT ;  /* 0x000000362500720c */ /* 0x080fe40003f66270 */
[----:B------:R-:W-:Y:S01]  /*3440*/  ISETP.GE.AND P2, PT, R38, R54, PT ;  /* 0x000000362600720c */ /* 0x000fe20003f46270 */
[----:B------:R-:W-:Y:S01]  /*3450*/  LDGSTS.E [R211+0x2008], desc[UR58][R68.64], P4 ;  /* 0x0200800044d37fae */ /* 0x000fe2000a12187a */
[----:B------:R-:W-:Y:S02]  /*3460*/  SEL R24, R212, RZ, !P3 ;  /* 0x000000ffd4187207 */ /* 0x000fe40005800000 */
[----:B------:R-:W-:Y:S01]  /*3470*/  LOP3.LUT R39, R3, 0xa, RZ, 0xfc, !PT ;  /* 0x0000000a03277812 */ /* 0x000fe200078efcff */
[----:B------:R3:W-:Y:S01]  /*3480*/  LDGSTS.E [R211+0x4000], desc[UR58][R62.64], P5 ;  /* 0x040000003ed37fae */ /* 0x0007e2000a92187a */
[----:B------:R-:W-:-:S02]  /*3490*/  ISETP.NE.U32.AND P3, PT, R25, RZ, PT ;  /* 0x000000ff1900720c */ /* 0x000fc40003f65070 */
[-C--:B------:R-:W-:Y:S02]  /*34a0*/  ISETP.GE.AND P4, PT, R40, R54.reuse, PT ;  /* 0x000000362800720c */ /* 0x080fe40003f86270 */
[----:B------:R-:W-:Y:S02]  /*34b0*/  SEL R25, R212, RZ, !P2 ;  /* 0x000000ffd4197207 */ /* 0x000fe40005000000 */
[----:B------:R-:W-:Y:S02]  /*34c0*/  ISETP.NE.U32.AND P0, PT, R24, RZ, PT ;  /* 0x000000ff1800720c */ /* 0x000fe40003f05070 */
[----:B------:R-:W-:Y:S02]  /*34d0*/  ISETP.GE.AND P5, PT, R39, R54, PT ;  /* 0x000000362700720c */ /* 0x000fe40003fa6270 */
[C---:B------:R-:W-:Y:S02]  /*34e0*/  SEL R24, R212.reuse, RZ, !P4 ;  /* 0x000000ffd4187207 */ /* 0x040fe40006000000 */
[----:B------:R-:W-:Y:S01]  /*34f0*/  ISETP.NE.U32.AND P2, PT, R25, RZ, PT ;  /* 0x000000ff1900720c */ /* 0x000fe20003f45070 */
[----:B------:R-:W-:Y:S01]  /*3500*/  LDGSTS.E [R211+0x4008], desc[UR58][R86.64], P3 ;  /* 0x0400800056d37fae */ /* 0x000fe2000992187a */
[----:B------:R-:W-:-:S02]  /*3510*/  SEL R25, R212, RZ, !P5 ;  /* 0x000000ffd4197207 */ /* 0x000fc40006800000 */
[----:B------:R-:W-:Y:S02]  /*3520*/  ISETP.NE.U32.AND P5, PT, R24, RZ, PT ;  /* 0x000000ff1800720c */ /* 0x000fe40003fa5070 */
[----:B------:R-:W-:Y:S01]  /*3530*/  LOP3.LUT R40, R34, 0x20, RZ, 0x3c, !PT ;  /* 0x0000002022287812 */ /* 0x000fe200078e3cff */
[----:B------:R-:W-:Y:S01]  /*3540*/  LDGSTS.E [R211+0x6000], desc[UR58][R28.64], P0 ;  /* 0x060000001cd37fae */ /* 0x000fe2000812187a */
[-C--:B------:R-:W-:Y:S02]  /*3550*/  ISETP.GE.AND P4, PT, R240, R54.reuse, PT ;  /* 0x00000036f000720c */ /* 0x080fe40003f86270 */
[-C--:B------:R-:W-:Y:S01]  /*3560*/  ISETP.GE.AND P3, PT, R239, R54.reuse, PT ;  /* 0x00000036ef00720c */ /* 0x080fe20003f66270 */
[----:B------:R-:W-:Y:S01]  /*3570*/  VIADD R210, R40, UR37 ;  /* 0x0000002528d27c36 */ /* 0x000fe20008000000 */
[----:B------:R-:W-:Y:S01]  /*3580*/  SEL R24, R212, RZ, !P4 ;  /* 0x000000ffd4187207 */ /* 0x000fe20006000000 */
[----:B------:R-:W-:Y:S01]  /*3590*/  LDGSTS.E [R211+0x6008], desc[UR58][R30.64], P2 ;  /* 0x060080001ed37fae */ /* 0x000fe2000912187a */
[----:B------:R-:W-:-:S02]  /*35a0*/  ISETP.GE.AND P2, PT, R223, R54, PT ;  /* 0x00000036df00720c */ /* 0x000fc40003f46270 */
[----:B------:R-:W-:Y:S01]  /*35b0*/  ISETP.NE.U32.AND P4, PT, R25, RZ, PT ;  /* 0x000000ff1900720c */ /* 0x000fe20003f85070 */
[----:B------:R-:W-:Y:S01]  /*35c0*/  LDGSTS.E [R210], desc[UR58][R52.64], P5 ;  /* 0x0000000034d27fae */ /* 0x000fe2000a92187a */
[----:B------:R-:W-:Y:S02]  /*35d0*/  SEL R25, R212, RZ, !P3 ;  /* 0x000000ffd4197207 */ /* 0x000fe40005800000 */
[----:B------:R-:W-:Y:S02]  /*35e0*/  LOP3.LUT R39, R3, 0x68, RZ, 0xfc, !PT ;  /* 0x0000006803277812 */ /* 0x000fe400078efcff */
[----:B------:R-:W-:Y:S02]  /*35f0*/  ISETP.NE.U32.AND P0, PT, R24, RZ, PT ;  /* 0x000000ff1800720c */ /* 0x000fe40003f05070 */
[----:B------:R-:W-:Y:S02]  /*3600*/  ISETP.GE.AND P5, PT, R222, R54, PT ;  /* 0x00000036de00720c */ /* 0x000fe40003fa6270 */
[----:B------:R-:W-:-:S02]  /*3610*/  SEL R24, R212, RZ, !P2 ;  /* 0x000000ffd4187207 */ /* 0x000fc40005000000 */
[----:B------:R-:W-:Y:S01]  /*3620*/  ISETP.NE.U32.AND P3, PT, R25, RZ, PT ;  /* 0x000000ff1900720c */ /* 0x000fe20003f65070 */
[----:B------:R-:W-:Y:S01]  /*3630*/  LDGSTS.E [R210+0x8], desc[UR58][R26.64], P4 ;  /* 0x000080001ad27fae */ /* 0x000fe2000a12187a */
[----:B------:R-:W-:Y:S02]  /*3640*/  ISETP.GE.AND P2, PT, R39, R54, PT ;  /* 0x000000362700720c */ /* 0x000fe40003f46270 */
[----:B------:R-:W-:Y:S02]  /*3650*/  SEL R25, R212, RZ, !P5 ;  /* 0x000000ffd4197207 */ /* 0x000fe40006800000 */
[----:B------:R-:W-:Y:S01]  /*3660*/  ISETP.NE.U32.AND P5, PT, R24, RZ, PT ;  /* 0x000000ff1800720c */ /* 0x000fe20003fa5070 */
[----:B------:R-:W-:Y:S01]  /*3670*/  LDGSTS.E [R210+0x2000], desc[UR58][R206.64], P0 ;  /* 0x02000000ced27fae */ /* 0x000fe2000812187a */
[----:B------:R-:W-:Y:S02]  /*3680*/  SEL R24, R212, RZ, !P2 ;  /* 0x000000ffd4187207 */ /* 0x000fe40005000000 */
[----:B------:R-:W-:-:S02]  /*3690*/  ISETP.NE.U32.AND P2, PT, R25, RZ, PT ;  /* 0x000000ff1900720c */ /* 0x000fc40003f45070 */
[C---:B------:R-:W-:Y:S01]  /*36a0*/  LOP3.LUT R40, R3.reuse, 0x6a, RZ, 0xfc, !PT ;  /* 0x0000006a03287812 */ /* 0x040fe200078efcff */
[----:B------:R-:W-:Y:S01]  /*36b0*/  LDGSTS.E [R210+0x2008], desc[UR58][R204.64], P3 ;  /* 0x02008000ccd27fae */ /* 0x000fe2000992187a */
[----:B------:R-:W-:Y:S02]  /*36c0*/  LOP3.LUT R42, R3, 0xc, RZ, 0xfc, !PT ;  /* 0x0000000c032a7812 */ /* 0x000fe400078efcff */
[-C--:B------:R-:W-:Y:S02]  /*36d0*/  ISETP.GE.AND P4, PT, R40, R54.reuse, PT ;  /* 0x000000362800720c */ /* 0x080fe40003f86270 */
[-C--:B------:R-:W-:Y:S01]  /*36e0*/  ISETP.GE.AND P3, PT, R209, R54.reuse, PT ;  /* 0x00000036d100720c */ /* 0x080fe20003f66270 */
[----:B------:R-:W-:Y:S01]  /*36f0*/  LDGSTS.E [R210+0x4000], desc[UR58][R200.64], P5 ;  /* 0x04000000c8d27fae */ /* 0x000fe2000a92187a */
[----:B------:R-:W-:Y:S02]  /*3700*/  SEL R25, R212, RZ, !P4 ;  /* 0x000000ffd4197207 */ /* 0x000fe40006000000 */
[----:B------:R-:W-:Y:S01]  /*3710*/  ISETP.GE.AND P5, PT, R42, R54, PT ;  /* 0x000000362a00720c */ /* 0x000fe20003fa6270 */
[----:B------:R-:W-:Y:S01]  /*3720*/  LDGSTS.E [R210+0x4008], desc[UR58][R202.64], P2 ;  /* 0x04008000cad27fae */ /* 0x000fe2000912187a */
[----:B------:R-:W-:-:S02]  /*3730*/  ISETP.NE.U32.AND P4, PT, R24, RZ, PT ;  /* 0x000000ff1800720c */ /* 0x000fc40003f85070 */
[----:B------:R-:W-:Y:S02]  /*3740*/  ISETP.NE.U32.AND P0, PT, R25, RZ, PT ;  /* 0x000000ff1900720c */ /* 0x000fe40003f05070 */
[-C--:B------:R-:W-:Y:S02]  /*3750*/  ISETP.GE.AND P2, PT, R238, R54.reuse, PT ;  /* 0x00000036ee00720c */ /* 0x080fe40003f46270 */
[C---:B------:R-:W-:Y:S02]  /*3760*/  SEL R24, R212.reuse, RZ, !P5 ;  /* 0x000000ffd4187207 */ /* 0x040fe40006800000 */
[----:B------:R-:W-:Y:S02]  /*3770*/  SEL R25, R212, RZ, !P2 ;  /* 0x000000ffd4197207 */ /* 0x000fe40005000000 */
[----:B------:R-:W-:Y:S02]  /*3780*/  ISETP.NE.U32.AND P2, PT, R24, RZ, PT ;  /* 0x000000ff1800720c */ /* 0x000fe40003f45070 */
[----:B------:R-:W-:Y:S01]  /*3790*/  ISETP.GE.AND P5, PT, R41, R54, PT ;  /* 0x000000362900720c */ /* 0x000fe20003fa6270 */
[----:B------:R-:W-:Y:S01]  /*37a0*/  LDGSTS.E [R210+0x6000], desc[UR58][R196.64], P4 ;  /* 0x06000000c4d27fae */ /* 0x000fe2000a12187a */
[----:B------:R-:W-:-:S02]  /*37b0*/  LOP3.LUT R42, R34, 0x30, RZ, 0x3c, !PT ;  /* 0x00000030222a7812 */ /* 0x000fc400078e3cff */
[C---:B------:R-:W-:Y:S01]  /*37c0*/  SEL R41, R212.reuse, RZ, !P5 ;  /* 0x000000ffd4297207 */ /* 0x040fe20006800000 */
[----:B------:R-:W-:Y:S01]  /*37d0*/  LDGSTS.E [R210+0x6008], desc[UR58][R198.64], P0 ;  /* 0x06008000c6d27fae */ /* 0x000fe2000812187a */
[----:B------:R-:W-:Y:S01]  /*37e0*/  SEL R24, R212, RZ, !P3 ;  /* 0x000000ffd4187207 */ /* 0x000fe20005800000 */
[----:B------:R-:W-:Y:S01]  /*37f0*/  VIADD R209, R42, UR37 ;  /* 0x000000252ad17c36 */ /* 0x000fe20008000000 */
[----:B------:R-:W-:Y:S02]  /*3800*/  ISETP.GE.AND P3, PT, R221, R54, PT ;  /* 0x00000036dd00720c */ /* 0x000fe40003f66270 */
[----:B------:R-:W-:Y:S02]  /*3810*/  ISETP.NE.U32.AND P0, PT, R25, RZ, PT ;  /* 0x000000ff1900720c */ /* 0x000fe40003f05070 */
[----:B------:R-:W-:Y:S01]  /*3820*/  ISETP.NE.U32.AND P4, PT, R41, RZ, PT ;  /* 0x000000ff2900720c */ /* 0x000fe20003f85070 */
[----:B------:R-:W-:Y:S01]  /*3830*/  LDGSTS.E [R209], desc[UR58][R194.64], P2 ;  /* 0x00000000c2d17fae */ /* 0x000fe2000912187a */
[----:B------:R-:W-:-:S02]  /*3840*/  LOP3.LUT R41, R3, 0x6c, RZ, 0xfc, !PT ;  /* 0x0000006c03297812 */ /* 0x000fc400078efcff */
[----:B------:R-:W-:Y:S01]  /*3850*/  ISETP.NE.U32.AND P5, PT, R24, RZ, PT ;  /* 0x000000ff1800720c */ /* 0x000fe20003fa5070 */
[----:B------:R-:W-:Y:S01]  /*3860*/  LDGSTS.E [R209+0x8], desc[UR58][R190.64], P6 ;  /* 0x00008000bed17fae */ /* 0x000fe2000b12187a */
[----:B------:R-:W-:Y:S02]  /*3870*/  SEL R24, R212, RZ, !P3 ;  /* 0x000000ffd4187207 */ /* 0x000fe40005800000 */
[-C--:B------:R-:W-:Y:S02]  /*3880*/  ISETP.GE.AND P2, PT, R41, R54.reuse, PT ;  /* 0x000000362900720c */ /* 0x080fe40003f46270 */
[----:B------:R-:W-:Y:S01]  /*3890*/  ISETP.GE.AND P6, PT, R208, R54, PT ;  /* 0x00000036d000720c */ /* 0x000fe20003fc6270 */
[----:B------:R-:W-:Y:S01]  /*38a0*/  LDGSTS.E [R209+0x2000], desc[UR58][R192.64], P0 ;  /* 0x02000000c0d17fae */ /* 0x000fe2000812187a */
[----:B------:R-:W-:Y:S02]  /*38b0*/  ISETP.NE.U32.AND P3, PT, R24, RZ, PT ;  /* 0x000000ff1800720c */ /* 0x000fe40003f65070 */
[C---:B------:R-:W-:Y:S01]  /*38c0*/  SEL R24, R212.reuse, RZ, !P2 ;  /* 0x000000ffd4187207 */ /* 0x040fe20005000000 */
[----:B------:R-:W-:Y:S01]  /*38d0*/  LDGSTS.E [R209+0x2008], desc[UR58][R186.64], P1 ;  /* 0x02008000bad17fae */ /* 0x000fe2000892187a */
[----:B------:R-:W-:-:S02]  /*38e0*/  SEL R25, R212, RZ, !P6 ;  /* 0x000000ffd4197207 */ /* 0x000fc40007000000 */
[-C--:B------:R-:W-:Y:S02]  /*38f0*/  ISETP.GE.AND P2, PT, R251, R54.reuse, PT ;  /* 0x00000036fb00720c */ /* 0x080fe40003f46270 */
[----:B------:R-:W-:Y:S02]  /*3900*/  ISETP.NE.U32.AND P0, PT, R25, RZ, PT ;  /* 0x000000ff1900720c */ /* 0x000fe40003f05070 */
[----:B------:R-:W-:Y:S02]  /*3910*/  SEL R25, R212, RZ, !P2 ;  /* 0x000000ffd4197207 */ /* 0x000fe40005000000 */
[----:B------:R-:W-:Y:S01]  /*3920*/  ISETP.NE.U32.AND P2, PT, R24, RZ, PT ;  /* 0x000000ff1800720c */ /* 0x000fe20003f45070 */
[----:B------:R-:W-:Y:S01]  /*3930*/  LDGSTS.E [R209+0x4000], desc[UR58][R188.64], P3 ;  /* 0x04000000bcd17fae */ /* 0x000fe2000992187a */
[----:B------:R-:W-:Y:S02]  /*3940*/  ISETP.GE.AND P6, PT, R250, R54, PT ;  /* 0x00000036fa00720c */ /* 0x000fe40003fc6270 */
[----:B------:R-:W-:Y:S01]  /*3950*/  ISETP.NE.U32.AND P1, PT, R25, RZ, PT ;  /* 0x000000ff1900720c */ /* 0x000fe20003f25070 */
[----:B------:R-:W-:Y:S01]  /*3960*/  LDGSTS.E [R209+0x4008], desc[UR58][R180.64], P5 ;  /* 0x04008000b4d17fae */ /* 0x000fe2000a92187a */
[----:B------:R-:W-:-:S02]  /*3970*/  SEL R24, R212, RZ, !P6 ;  /* 0x000000ffd4187207 */ /* 0x000fc40007000000 */
[-C--:B------:R-:W-:Y:S02]  /*3980*/  ISETP.GE.AND P3, PT, R237, R54.reuse, PT ;  /* 0x00000036ed00720c */ /* 0x080fe40003f66270 */
[----:B------:R-:W-:Y:S02]  /*3990*/  ISETP.NE.U32.AND P6, PT, R24, RZ, PT ;  /* 0x000000ff1800720c */ /* 0x000fe40003fc5070 */
[-C--:B------:R-:W-:Y:S01]  /*39a0*/  ISETP.GE.AND P5, PT, R236, R54.reuse, PT ;  /* 0x00000036ec00720c */ /* 0x080fe20003fa6270 */
[----:B------:R-:W-:Y:S01]  /*39b0*/  LDGSTS.E [R209+0x6000], desc[UR58][R182.64], P2 ;  /* 0x06000000b6d17fae */ /* 0x000fe2000912187a */
[----:B------:R-:W-:Y:S02]  /*39c0*/  LOP3.LUT R42, R34, 0x40, RZ, 0x3c, !PT ;  /* 0x00000040222a7812 */ /* 0x000fe400078e3cff */
[----:B------:R-:W-:Y:S01]  /*39d0*/  SEL R24, R212, RZ, !P3 ;  /* 0x000000ffd4187207 */ /* 0x000fe20005800000 */
[----:B------:R-:W-:Y:S01]  /*39e0*/  LDGSTS.E [R209+0x6008], desc[UR58][R184.64], P4 ;  /* 0x06008000b8d17fae */ /* 0x000fe2000a12187a */
[----:B------:R-:W-:Y:S01]  /*39f0*/  ISETP.GE.AND P3, PT, R220, R54, PT ;  /* 0x00000036dc00720c */ /* 0x000fe20003f66270 */
[----:B------:R-:W-:Y:S01]  /*3a00*/  VIADD R208, R42, UR37 ;  /* 0x000000252ad07c36 */ /* 0x000fe20008000000 */
[----:B------:R-:W-:-:S02]  /*3a10*/  SEL R25, R212, RZ, !P5 ;  /* 0x000000ffd4197207 */ /* 0x000fc40006800000 */
[----:B------:R-:W-:Y:S02]  /*3a20*/  ISETP.NE.U32.AND P2, PT, R24, RZ, PT ;  /* 0x000000ff1800720c */ /* 0x000fe40003f45070 */
[----:B------:R-:W-:Y:S01]  /*3a30*/  ISETP.GE.AND P5, PT, R219, R54, PT ;  /* 0x00000036db00720c */ /* 0x000fe20003fa6270 */
[----:B------:R-:W-:Y:S01]  /*3a40*/  LDGSTS.E [R208], desc[UR58][R178.64], P1 ;  /* 0x00000000b2d07fae */ /* 0x000fe2000892187a */
[C---:B------:R-:W-:Y:S02]  /*3a50*/  SEL R24, R212.reuse, RZ, !P3 ;  /* 0x000000ffd4187207 */ /* 0x040fe40005800000 */
[----:B------:R-:W-:Y:S01]  /*3a60*/  LOP3.LUT R42, R3, 0x70, RZ, 0xfc, !PT ;  /* 0x00000070032a7812 */ /* 0x000fe200078efcff */
[----:B------:R-:W-:Y:S01]  /*3a70*/  LDGSTS.E [R208+0x8], desc[UR58][R176.64], P6 ;  /* 0x00008000b0d07fae */ /* 0x000fe2000b12187a */
[----:B------:R-:W-:Y:S02]  /*3a80*/  ISETP.NE.U32.AND P3, PT, R25, RZ, PT ;  /* 0x000000ff1900720c */ /* 0x000fe40003f65070 */
[----:B------:R-:W-:-:S02]  /*3a90*/  SEL R25, R212, RZ, !P5 ;  /* 0x000000ffd4197207 */ /* 0x000fc40006800000 */
[----:B------:R-:W-:Y:S01]  /*3aa0*/  ISETP.NE.U32.AND P5, PT, R24, RZ, PT ;  /* 0x000000ff1800720c */ /* 0x000fe20003fa5070 */
[----:B------:R-:W-:Y:S01]  /*3ab0*/  LDGSTS.E [R208+0x2000], desc[UR58][R170.64], P2 ;  /* 0x02000000aad07fae */ /* 0x000fe2000912187a */
[----:B------:R-:W-:Y:S02]  /*3ac0*/  LOP3.LUT R43, R3, 0x72, RZ, 0xfc, !PT ;  /* 0x00000072032b7812 */ /* 0x000fe400078efcff */
[-C--:B------:R-:W-:Y:S02]  /*3ad0*/  ISETP.GE.AND P1, PT, R42, R54.reuse, PT ;  /* 0x000000362a00720c */ /* 0x080fe40003f26270 */
[----:B------:R-:W-:Y:S02]  /*3ae0*/  ISETP.NE.U32.AND P4, PT, R25, RZ, PT ;  /* 0x000000ff1900720c */ /* 0x000fe40003f85070 */
[----:B------:R-:W-:Y:S01]  /*3af0*/  ISETP.GE.AND P6, PT, R43, R54, PT ;  /* 0x000000362b00720c */ /* 0x000fe20003fc6270 */
[----:B------:R-:W-:Y:S01]  /*3b00*/  LDGSTS.E [R208+0x2008], desc[UR58][R172.64], P3 ;  /* 0x02008000acd07fae */ /* 0x000fe2000992187a */
[----:B------:R-:W-:-:S02]  /*3b10*/  SEL R25, R212, RZ, !P1 ;  /* 0x000000ffd4197207 */ /* 0x000fc40004800000 */
[-C--:B------:R-:W-:Y:S01]  /*3b20*/  ISETP.GE.AND P1, PT, R249, R54.reuse, PT ;  /* 0x00000036f900720c */ /* 0x080fe20003f26270 */
[----:B------:R-:W-:Y:S01]  /*3b30*/  LDGSTS.E [R208+0x4000], desc[UR58][R174.64], P5 ;  /* 0x04000000aed07fae */ /* 0x000fe2000a92187a */
[C---:B------:R-:W-:Y:S02]  /*3b40*/  SEL R24, R212.reuse, RZ, !P6 ;  /* 0x000000ffd4187207 */ /* 0x040fe40007000000 */
[----:B------:R-:W-:Y:S02]  /*3b50*/  ISETP.NE.U32.AND P2, PT, R25, RZ, PT ;  /* 0x000000ff1900720c */ /* 0x000fe40003f45070 */
[----:B------:R-:W-:Y:S01]  /*3b60*/  SEL R25, R212, RZ, !P1 ;  /* 0x000000ffd4197207 */ /* 0x000fe20004800000 */
[----:B------:R-:W-:Y:S01]  /*3b70*/  LDGSTS.E [R208+0x4008], desc[UR58][R168.64], P4 ;  /* 0x04008000a8d07fae */ /* 0x000fe2000a12187a */
[----:B------:R-:W-:Y:S02]  /*3b80*/  ISETP.GE.AND P6, PT, R248, R54, PT ;  /* 0x00000036f800720c */ /* 0x000fe40003fc6270 */
[----:B------:R-:W-:-:S02]  /*3b90*/  ISETP.NE.U32.AND P1, PT, R24, RZ, PT ;  /* 0x000000ff1800720c */ /* 0x000fc40003f25070 */
[----:B------:R-:W-:Y:S02]  /*3ba0*/  ISETP.NE.U32.AND P3, PT, R25, RZ, PT ;  /* 0x000000ff1900720c */ /* 0x000fe40003f65070 */
[-C--:B------:R-:W-:Y:S02]  /*3bb0*/  ISETP.GE.AND P5, PT, R235, R54.reuse, PT ;  /* 0x00000036eb00720c */ /* 0x080fe40003fa6270 */
[----:B------:R-:W-:Y:S01]  /*3bc0*/  SEL R24, R212, RZ, !P6 ;  /* 0x000000ffd4187207 */ /* 0x000fe20007000000 */
[----:B------:R-:W-:Y:S01]  /*3bd0*/  LDGSTS.E [R208+0x6000], desc[UR58][R166.64], P2 ;  /* 0x06000000a6d07fae */ /* 0x000fe2000912187a */
[----:B------:R-:W-:Y:S02]  /*3be0*/  ISETP.GE.AND P4, PT, R234, R54, PT ;  /* 0x00000036ea00720c */ /* 0x000fe40003f86270 */
[----:B------:R-:W-:Y:S02]  /*3bf0*/  LOP3.LUT R46, R34, 0x50, RZ, 0x3c, !PT ;  /* 0x00000050222e7812 */ /* 0x000fe400078e3cff */
[----:B------:R-:W-:Y:S01]  /*3c00*/  SEL R25, R212, RZ, !P5 ;  /* 0x000000ffd4197207 */ /* 0x000fe20006800000 */
[----:B------:R-:W-:Y:S01]  /*3c10*/  LDGSTS.E [R208+0x6008], desc[UR58][R160.64], P1 ;  /* 0x06008000a0d07fae */ /* 0x000fe2000892187a */
[----:B------:R-:W-:Y:S01]  /*3c20*/  LOP3.LUT R44, R3, 0x54, RZ, 0xfc, !PT ;  /* 0x00000054032c7812 */ /* 0x000fe200078efcff */
[----:B------:R-:W-:Y:S01]  /*3c30*/  VIADD R55, R46, UR37 ;  /* 0x000000252e377c36 */ /* 0x000fe20008000000 */
[----:B------:R-:W-:-:S02]  /*3c40*/  ISETP.NE.U32.AND P6, PT, R24, RZ, PT ;  /* 0x000000ff1800720c */ /* 0x000fc40003fc5070 */
[----:B------:R-:W-:Y:S02]  /*3c50*/  SEL R24, R212, RZ, !P4 ;  /* 0x000000ffd4187207 */ /* 0x000fe40006000000 */
[----:B------:R-:W-:Y:S01]  /*3c60*/  ISETP.NE.U32.AND P4, PT, R25, RZ, PT ;  /* 0x000000ff1900720c */ /* 0x000fe20003f85070 */
[----:B------:R-:W-:Y:S01]  /*3c70*/  LDGSTS.E [R55], desc[UR58][R162.64], P3 ;  /* 0x00000000a2377fae */ /* 0x000fe2000992187a */
[C---:B------:R-:W-:Y:S02]  /*3c80*/  LOP3.LUT R45, R3.reuse, 0x56, RZ, 0xfc, !PT ;  /* 0x00000056032d7812 */ /* 0x040fe400078efcff */
[-C--:B------:R-:W-:Y:S02]  /*3c90*/  ISETP.GE.AND P5, PT, R44, R54.reuse, PT ;  /* 0x000000362c00720c */ /* 0x080fe40003fa6270 */
[----:B------:R-:W-:Y:S02]  /*3ca0*/  LOP3.LUT R46, R3, 0x74, RZ, 0xfc, !PT ;  /* 0x00000074032e7812 */ /* 0x000fe400078efcff */
[----:B------:R-:W-:Y:S01]  /*3cb0*/  ISETP.GE.AND P2, PT, R45, R54, PT ;  /* 0x000000362d00720c */ /* 0x000fe20003f46270 */
[----:B------:R-:W-:Y:S01]  /*3cc0*/  LDGSTS.E [R55+0x8], desc[UR58][R164.64], P6 ;  /* 0x00008000a4377fae */ /* 0x000fe2000b12187a */
[----:B------:R-:W-:-:S02]  /*3cd0*/  SEL R25, R212, RZ, !P5 ;  /* 0x000000ffd4197207 */ /* 0x000fc40006800000 */
[----:B------:R-:W-:Y:S01]  /*3ce0*/  ISETP.GE.AND P3, PT, R46, R54, PT ;  /* 0x000000362e00720c */ /* 0x000fe20003f66270 */
[----:B------:R-:W-:Y:S01]  /*3cf0*/  LDGSTS.E [R55+0x2000], desc[UR58][R158.64], P4 ;  /* 0x020000009e377fae */ /* 0x000fe2000a12187a */
[----:B------:R-:W-:Y:S02]  /*3d00*/  ISETP.NE.U32.AND P5, PT, R24, RZ, PT ;  /* 0x000000ff1800720c */ /* 0x000fe40003fa5070 */
[C---:B------:R-:W-:Y:S02]  /*3d10*/  SEL R24, R212.reuse, RZ, !P2 ;  /* 0x000000ffd4187207 */ /* 0x040fe40005000000 */
[----:B------:R-:W-:Y:S02]  /*3d20*/  ISETP.NE.U32.AND P1, PT, R25, RZ, PT ;  /* 0x000000ff1900720c */ /* 0x000fe40003f25070 */
[----:B------:R-:W-:Y:S02]  /*3d30*/  SEL R25, R212, RZ, !P3 ;  /* 0x000000ffd4197207 */ /* 0x000fe40005800000 */
[----:B------:R-:W-:-:S02]  /*3d40*/  LOP3.LUT R47, R3, 0x76, RZ, 0xfc, !PT ;  /* 0x00000076032f7812 */ /* 0x000fc400078efcff */
[----:B------:R-:W-:Y:S02]  /*3d50*/  ISETP.NE.U32.AND P2, PT, R24, RZ, PT ;  /* 0x000000ff1800720c */ /* 0x000fe40003f45070 */
[----:B------:R-:W-:Y:S01]  /*3d60*/  ISETP.NE.U32.AND P4, PT, R25, RZ, PT ;  /* 0x000000ff1900720c */ /* 0x000fe20003f85070 */
[----:B------:R-:W-:Y:S01]  /*3d70*/  LDGSTS.E [R55+0x2008], desc[UR58][R156.64], P5 ;  /* 0x020080009c377fae */ /* 0x000fe2000a92187a */
[-C--:B------:R-:W-:Y:S02]  /*3d80*/  ISETP.GE.AND P6, PT, R47, R54.reuse, PT ;  /* 0x000000362f00720c */ /* 0x080fe40003fc6270 */
[----:B------:R-:W-:Y:S01]  /*3d90*/  ISETP.GE.AND P3, PT, R247, R54, PT ;  /* 0x00000036f700720c */ /* 0x000fe20003f66270 */
[----:B------:R-:W-:Y:S01]  /*3da0*/  LDGSTS.E [R55+0x4000], desc[UR58][R150.64], P1 ;  /* 0x0400000096377fae */ /* 0x000fe2000892187a */
[C---:B------:R-:W-:Y:S02]  /*3db0*/  SEL R24, R212.reuse, RZ, !P6 ;  /* 0x000000ffd4187207 */ /* 0x040fe40007000000 */
[----:B------:R-:W-:-:S02]  /*3dc0*/  SEL R25, R212, RZ, !P3 ;  /* 0x000000ffd4197207 */ /* 0x000fc40005800000 */
[-C--:B------:R-:W-:Y:S01]  /*3dd0*/  ISETP.GE.AND P6, PT, R246, R54.reuse, PT ;  /* 0x00000036f600720c */ /* 0x080fe20003fc6270 */
[----:B------:R-:W-:Y:S01]  /*3de0*/  LDGSTS.E [R55+0x4008], desc[UR58][R152.64], P2 ;  /* 0x0400800098377fae */ /* 0x000fe2000912187a */
[----:B------:R-:W-:Y:S02]  /*3df0*/  ISETP.NE.U32.AND P3, PT, R24, RZ, PT ;  /* 0x000000ff1800720c */ /* 0x000fe40003f65070 */
[----:B------:R-:W-:Y:S01]  /*3e00*/  LOP3.LUT R48, R3, 0x58, RZ, 0xfc, !PT ;  /* 0x0000005803307812 */ /* 0x000fe200078efcff */
[----:B------:R-:W-:Y:S01]  /*3e10*/  LDGSTS.E [R55+0x6000], desc[UR58][R154.64], P4 ;  /* 0x060000009a377fae */ /* 0x000fe2000a12187a */
[-C--:B------:R-:W-:Y:S02]  /*3e20*/  ISETP.GE.AND P1, PT, R230, R54.reuse, PT ;  /* 0x00000036e600720c */ /* 0x080fe40003f26270 */
[----:B------:R-:W-:Y:S02]  /*3e30*/  SEL R24, R212, RZ, !P6 ;  /* 0x000000ffd4187207 */ /* 0x000fe40007000000 */
[----:B------:R-:W-:-:S02]  /*3e40*/  ISETP.GE.AND P4, PT, R48, R54, PT ;  /* 0x000000363000720c */ /* 0x000fc40003f86270 */
[----:B------:R-:W-:Y:S02]  /*3e50*/  ISETP.NE.U32.AND P6, PT, R25, RZ, PT ;  /* 0x000000ff1900720c */ /* 0x000fe40003fc5070 */
[C---:B------:R-:W-:Y:S01]  /*3e60*/  SEL R49, R212.reuse, RZ, !P1 ;  /* 0x000000ffd4317207 */ /* 0x040fe20004800000 */
[----:B------:R-:W-:Y:S01]  /*3e70*/  LDGSTS.E [R55+0x6008], desc[UR58][R146.64], P3 ;  /* 0x0600800092377fae */ /* 0x000fe2000992187a */
[----:B------:R-:W-:Y:S02]  /*3e80*/  ISETP.GE.AND P2, PT, R229, R54, PT ;  /* 0x00000036e500720c */ /* 0x000fe40003f46270 */
[----:B------:R-:W-:Y:S02]  /*3e90*/  SEL R25, R212, RZ, !P4 ;  /* 0x000000ffd4197207 */ /* 0x000fe40006000000 */
[----:B------:R-:W-:Y:S02]  /*3ea0*/  LOP3.LUT R50, R34, 0x60, RZ, 0x3c, !PT ;  /* 0x0000006022327812 */ /* 0x000fe400078e3cff */
[----:B------:R-:W-:-:S02]  /*3eb0*/  ISETP.NE.U32.AND P4, PT, R49, RZ, PT ;  /* 0x000000ff3100720c */ /* 0x000fc40003f85070 */
[----:B------:R-:W-:Y:S02]  /*3ec0*/  ISETP.NE.U32.AND P5, PT, R24, RZ, PT ;  /* 0x000000ff1800720c */ /* 0x000fe40003fa5070 */
[----:B------:R-:W-:Y:S02]  /*3ed0*/  LOP3.LUT R49, R3, 0x5a, RZ, 0xfc, !PT ;  /* 0x0000005a03317812 */ /* 0x000fe400078efcff */
[----:B------:R-:W-:Y:S02]  /*3ee0*/  SEL R24, R212, RZ, !P2 ;  /* 0x000000ffd4187207 */ /* 0x000fe40005000000 */
[-C--:B------:R-:W-:Y:S02]  /*3ef0*/  ISETP.GE.AND P1, PT, R213, R54.reuse, PT ;  /* 0x00000036d500720c */ /* 0x080fe40003f26270 */
[----:B------:R-:W-:Y:S01]  /*3f00*/  ISETP.NE.U32.AND P2, PT, R25, RZ, PT ;  /* 0x000000ff1900720c */ /* 0x000fe20003f45070 */
[----:B------:R-:W-:Y:S01]  /*3f10*/  VIADD R25, R50, UR37 ;  /* 0x0000002532197c36 */ /* 0x000fe20008000000 */
[----:B------:R-:W-:-:S02]  /*3f20*/  ISETP.GE.AND P3, PT, R49, R54, PT ;  /* 0x000000363100720c */ /* 0x000fc40003f66270 */
[C---:B------:R-:W-:Y:S02]  /*3f30*/  LOP3.LUT R50, R3.reuse, 0x78, RZ, 0xfc, !PT ;  /* 0x0000007803327812 */ /* 0x040fe400078efcff */
[----:B------:R-:W-:Y:S01]  /*3f40*/  SEL R213, R212, RZ, !P1 ;  /* 0x000000ffd4d57207 */ /* 0x000fe20004800000 */
[----:B------:R-:W-:Y:S01]  /*3f50*/  LDGSTS.E [R25], desc[UR58][R148.64], P6 ;  /* 0x0000000094197fae */ /* 0x000fe2000b12187a */
[----:B------:R-:W-:Y:S02]  /*3f60*/  ISETP.NE.U32.AND P1, PT, R24, RZ, PT ;  /* 0x000000ff1800720c */ /* 0x000fe40003f25070 */
[----:B------:R-:W-:Y:S01]  /*3f70*/  SEL R24, R212, RZ, !P3 ;  /* 0x000000ffd4187207 */ /* 0x000fe20005800000 */
[----:B------:R-:W-:Y:S01]  /*3f80*/  LDGSTS.E [R25+0x8], desc[UR58][R140.64], P5 ;  /* 0x000080008c197fae */ /* 0x000fe2000a92187a */
[----:B------:R-:W-:Y:S02]  /*3f90*/  ISETP.GE.AND P6, PT, R50, R54, PT ;  /* 0x000000363200720c */ /* 0x000fe40003fc6270 */
[----:B------:R-:W-:Y:S01]  /*3fa0*/  ISETP.NE.U32.AND P3, PT, R24, RZ, PT ;  /* 0x000000ff1800720c */ /* 0x000fe20003f65070 */
[----:B------:R-:W-:Y:S01]  /*3fb0*/  LDGSTS.E [R25+0x2000], desc[UR58][R142.64], P4 ;  /* 0x020000008e197fae */ /* 0x000fe2000a12187a */
[----:B------:R-:W-:-:S02]  /*3fc0*/  LOP3.LUT R51, R3, 0x7a, RZ, 0xfc, !PT ;  /* 0x0000007a03337812 */ /* 0x000fc400078efcff */
[----:B------:R-:W-:Y:S02]  /*3fd0*/  SEL R24, R212, RZ, !P6 ;  /* 0x000000ffd4187207 */ /* 0x000fe40007000000 */
[-C--:B------:R-:W-:Y:S01]  /*3fe0*/  ISETP.GE.AND P5, PT, R51, R54.reuse, PT ;  /* 0x000000363300720c */ /* 0x080fe20003fa6270 */
[----:B------:R-:W-:Y:S01]  /*3ff0*/  LDGSTS.E [R25+0x2008], desc[UR58][R144.64], P1 ;  /* 0x0200800090197fae */ /* 0x000fe2000892187a */
[----:B------:R-:W-:Y:S02]  /*4000*/  ISETP.NE.U32.AND P6, PT, R24, RZ, PT ;  /* 0x000000ff1800720c */ /* 0x000fe40003fc5070 */
[----:B------:R-:W-:Y:S01]  /*4010*/  SEL R24, R212, RZ, !P5 ;  /* 0x000000ffd4187207 */ /* 0x000fe20006800000 */
[----:B------:R-:W-:Y:S01]  /*4020*/  LDGSTS.E [R25+0x4000], desc[UR58][R130.64], P2 ;  /* 0x0400000082197fae */ /* 0x000fe2000912187a */
[----:B------:R-:W-:Y:S02]  /*4030*/  ISETP.GE.AND P4, PT, R245, R54, PT ;  /* 0x00000036f500720c */ /* 0x000fe40003f86270 */
[----:B------:R-:W-:Y:S01]  /*4040*/  ISETP.NE.U32.AND P5, PT, R24, RZ, PT ;  /* 0x000000ff1800720c */ /* 0x000fe20003fa5070 */
[----:B------:R-:W-:Y:S01]  /*4050*/  LDGSTS.E [R25+0x4008], desc[UR58][R138.64], P3 ;  /* 0x040080008a197fae */ /* 0x000fe2000992187a */
[----:B------:R-:W-:-:S02]  /*4060*/  SEL R24, R212, RZ, !P4 ;  /* 0x000000ffd4187207 */ /* 0x000fc40006000000 */
[-C--:B------:R-:W-:Y:S02]  /*4070*/  ISETP.GE.AND P3, PT, R215, R54.reuse, PT ;  /* 0x00000036d700720c */ /* 0x080fe40003f66270 */
[----:B------:R-:W-:Y:S01]  /*4080*/  LOP3.LUT R215, R3, 0x3c, RZ, 0xfc, !PT ;  /* 0x0000003c03d77812 */ /* 0x000fe200078efcff */
[----:B------:R-:W-:Y:S01]  /*4090*/  LDGSTS.E [R25+0x6000], desc[UR58][R134.64], P6 ;  /* 0x0600000086197fae */ /* 0x000fe2000b12187a */
[----:B------:R-:W-:Y:S02]  /*40a0*/  ISETP.NE.U32.AND P4, PT, R24, RZ, PT ;  /* 0x000000ff1800720c */ /* 0x000fe40003f85070 */
[-C--:B------:R-:W-:Y:S02]  /*40b0*/  ISETP.GE.AND P6, PT, R215, R54.reuse, PT ;  /* 0x00000036d700720c */ /* 0x080fe40003fc6270 */
[----:B------:R-:W-:Y:S01]  /*40c0*/  LOP3.LUT R215, R34, 0x70, RZ, 0x3c, !PT ;  /* 0x0000007022d77812 */ /* 0x000fe200078e3cff */
[----:B------:R-:W-:Y:S01]  /*40d0*/  LDGSTS.E [R25+0x6008], desc[UR58][R132.64], P5 ;  /* 0x0600800084197fae */ /* 0x000fe2000a92187a */
[----:B------:R-:W-:-:S02]  /*40e0*/  ISETP.GE.AND P2, PT, R216, R54, PT ;  /* 0x00000036d800720c */ /* 0x000fc40003f46270 */
[----:B------:R-:W-:Y:S01]  /*40f0*/  LOP3.LUT R216, R3, 0x5c, RZ, 0xfc, !PT ;  /* 0x0000005c03d87812 */ /* 0x000fe200078efcff */
[----:B------:R-:W-:Y:S01]  /*4100*/  VIADD R24, R215, UR37 ;  /* 0x00000025d7187c36 */ /* 0x000fe20008000000 */
[----:B------:R-:W-:Y:S02]  /*4110*/  LOP3.LUT R215, R3, 0x7c, RZ, 0xfc, !PT ;  /* 0x0000007c03d77812 */ /* 0x000fe400078efcff */
[-C--:B------:R-:W-:Y:S02]  /*4120*/  ISETP.GE.AND P1, PT, R217, R54.reuse, PT ;  /* 0x00000036d900720c */ /* 0x080fe40003f26270 */
[----:B------:R-:W-:Y:S01]  /*4130*/  LDGSTS.E [R24], desc[UR58][R136.64], P4 ;  /* 0x0000000088187fae */ /* 0x000fe2000a12187a */
[-C--:B------:R-:W-:Y:S02]  /*4140*/  ISETP.GE.AND P5, PT, R216, R54.reuse, PT ;  /* 0x00000036d800720c */ /* 0x080fe40003fa6270 */
[----:B------:R-:W-:Y:S01]  /*4150*/  ISETP.GE.AND P4, PT, R215, R54, PT ;  /* 0x00000036d700720c */ /* 0x000fe20003f86270 */
[----:B------:R-:W-:Y:S01]  /*4160*/  LDGSTS.E [R24+0x8], desc[UR58][R128.64], P0 ;  /* 0x0000800080187fae */ /* 0x000fe2000812187a */
[----:B------:R-:W-:-:S02]  /*4170*/  SEL R54, R212, RZ, !P1 ;  /* 0x000000ffd4367207 */ /* 0x000fc40004800000 */
[----:B------:R-:W-:Y:S02]  /*4180*/  ISETP.NE.U32.AND P0, PT, R213, RZ, PT ;  /* 0x000000ffd500720c */ /* 0x000fe40003f05070 */
[----:B------:R-:W-:Y:S02]  /*4190*/  ISETP.NE.U32.AND P1, PT, R54, RZ, PT ;  /* 0x000000ff3600720c */ /* 0x000fe40003f25070 */
[----:B------:R-:W-:Y:S02]  /*41a0*/  SEL R54, R212, RZ, !P2 ;  /* 0x000000ffd4367207 */ /* 0x000fe40005000000 */
[----:B------:R-:W-:Y:S02]  /*41b0*/  LOP3.LUT R215, R2, 0x10, RZ, 0x3c, !PT ;  /* 0x0000001002d77812 */ /* 0x000fe400078e3cff */
[----:B------:R-:W-:Y:S02]  /*41c0*/  ISETP.NE.U32.AND P2, PT, R54, RZ, PT ;  /* 0x000000ff3600720c */ /* 0x000fe40003f45070 */
[----:B------:R-:W-:-:S02]  /*41d0*/  SEL R54, R212, RZ, !P3 ;  /* 0x000000ffd4367207 */ /* 0x000fc40005800000 */
[----:B------:R-:W-:Y:S02]  /*41e0*/  LOP3.LUT R216, R2, 0x40, RZ, 0x3c, !PT ;  /* 0x0000004002d87812 */ /* 0x000fe400078e3cff */
[----:B------:R-:W-:Y:S02]  /*41f0*/  ISETP.NE.U32.AND P3, PT, R54, RZ, PT ;  /* 0x000000ff3600720c */ /* 0x000fe40003f65070 */
[----:B------:R-:W-:Y:S01]  /*4200*/  SEL R54, R212, RZ, !P6 ;  /* 0x000000ffd4367207 */ /* 0x000fe20007000000 */
[----:B------:R-:W-:Y:S01]  /*4210*/  VIADD R216, R216, UR37 ;  /* 0x00000025d8d87c36 */ /* 0x000fe20008000000 */
[----:B------:R-:W-:Y:S02]  /*4220*/  LOP3.LUT R217, R2, 0x50, RZ, 0x3c, !PT ;  /* 0x0000005002d97812 */ /* 0x000fe400078e3cff */
[----:B------:R-:W-:Y:S02]  /*4230*/  ISETP.NE.U32.AND P6, PT, R54, RZ, PT ;  /* 0x000000ff3600720c */ /* 0x000fe40003fc5070 */
[C---:B------:R-:W-:Y:S01]  /*4240*/  SEL R54, R212.reuse, RZ, !P5 ;  /* 0x000000ffd4367207 */ /* 0x040fe20006800000 */
[----:B------:R-:W-:Y:S01]  /*4250*/  VIADD R217, R217, UR37 ;  /* 0x00000025d9d97c36 */ /* 0x000fe20008000000 */
[----:B------:R-:W-:-:S02]  /*4260*/  SEL R212, R212, RZ, !P4 ;  /* 0x000000ffd4d47207 */ /* 0x000fc40006000000 */
[----:B------:R-:W-:Y:S02]  /*4270*/  ISETP.NE.U32.AND P5, PT, R54, RZ, PT ;  /* 0x000000ff3600720c */ /* 0x000fe40003fa5070 */
[----:B------:R-:W-:-:S05]  /*4280*/  ISETP.NE.U32.AND P4, PT, R212, RZ, PT ;  /* 0x000000ffd400720c */ /* 0x000fca0003f85070 */
[----:B------:R-:W-:Y:S01]  /*4290*/  LDGSTS.E [R24+0x2000], desc[UR58][R126.64], P6 ;  /* 0x020000007e187fae */ /* 0x000fe2000b12187a */
[----:B------:R-:W-:-:S03]  /*42a0*/  ISETP.GE.AND P6, PT, R3, UR5, PT ;  /* 0x0000000503007c0c */ /* 0x000fc6000bfc6270 */
[----:B------:R-:W-:Y:S01]  /*42b0*/  LDGSTS.E [R24+0x2008], desc[UR58][R118.64], P1 ;  /* 0x0200800076187fae */ /* 0x000fe2000892187a */
[----:B------:R-:W-:Y:S02]  /*42c0*/  SEL R232, RZ, 0x4, P6 ;  /* 0x00000004ffe87807 */ /* 0x000fe40003000000 */
[----:B------:R-:W-:Y:S01]  /*42d0*/  ISETP.GE.AND P6, PT, R214, UR5, PT ;  /* 0x00000005d6007c0c */ /* 0x000fe2000bfc6270 */
[----:B------:R-:W-:Y:S01]  /*42e0*/  LDGSTS.E [R24+0x4000], desc[UR58][R120.64], P5 ;  /* 0x0400000078187fae */ /* 0x000fe2000a92187a */
[----:B------:R-:W-:Y:S01]  /*42f0*/  ISETP.GT.AND P1, PT, R16, 0xff, PT ;  /* 0x000000ff1000780c */ /* 0x000fe20003f24270 */
[----:B------:R-:W-:Y:S01]  /*4300*/  IMAD.U32 R214, RZ, RZ, UR38 ;  /* 0x00000026ffd67e24 */ /* 0x000fe2000f8e00ff */
[----:B------:R-:W-:Y:S01]  /*4310*/  SEL R54, RZ, 0x4, P6 ;  /* 0x00000004ff367807 */ /* 0x000fe20003000000 */
[----:B------:R-:W-:Y:S01]  /*4320*/  LDGSTS.E [R24+0x4008], desc[UR58][R124.64], P2 ;  /* 0x040080007c187fae */ /* 0x000fe2000912187a */
[----:B------:R-:W-:Y:S01]  /*4330*/  ISETP.GE.AND P5, PT, R244, UR5, PT ;  /* 0x00000005f4007c0c */ /* 0x000fe2000bfa6270 */
[----:B-1----:R-:W-:Y:S01]  /*4340*/  IMAD.WIDE R64, R214, 0x4, R64 ;  /* 0x00000004d6407825 */ /* 0x002fe200078e0240 */
[----:B------:R-:W-:Y:S01]  /*4350*/  SEL R54, R54, RZ, P1 ;  /* 0x000000ff36367207 */ /* 0x000fe20000800000 */
[----:B------:R-:W-:Y:S01]  /*4360*/  LDGSTS.E [R24+0x6000], desc[UR58][R122.64], P4 ;  /* 0x060000007a187fae */ /* 0x000fe2000a12187a */
[----:B------:R-:W-:Y:S01]  /*4370*/  SEL R231, RZ, 0x4, P5 ;  /* 0x00000004ffe77807 */ /* 0x000fe20002800000 */
[----:B------:R-:W-:Y:S01]  /*4380*/  IMAD.WIDE R112, R214, 0x4, R112 ;  /* 0x00000004d6707825 */ /* 0x000fe200078e0270 */
[----:B------:R-:W-:Y:S01]  /*4390*/  ISETP.GE.AND P5, PT, R243, UR5, PT ;  /* 0x00000005f3007c0c */ /* 0x000fe2000bfa6270 */
[----:B------:R-:W-:Y:S01]  /*43a0*/  LDGSTS.E [R24+0x6008], desc[UR58][R72.64], P3 ;  /* 0x0600800048187fae */ /* 0x000fe2000992187a */
[----:B------:R-:W-:Y:S01]  /*43b0*/  ISETP.NE.U32.AND P2, PT, R54, RZ, PT ;  /* 0x000000ff3600720c */ /* 0x000fe20003f45070 */
[----:B--2---:R-:W-:Y:S01]  /*43c0*/  IMAD.WIDE R66, R214, 0x4, R66 ;  /* 0x00000004d6427825 */ /* 0x004fe200078e0242 */
[----:B------:R-:W-:Y:S01]  /*43d0*/  SEL R54, RZ, 0x4, P5 ;  /* 0x00000004ff367807 */ /* 0x000fe20002800000 */
[----:B------:R-:W0:Y:S01]  /*43e0*/  LDGDEPBAR ;  /* 0x00000000000079af */ /* 0x000e220000000000 */
[----:B------:R-:W-:Y:S01]  /*43f0*/  ISETP.GE.AND P4, PT, R228, UR5, PT ;  /* 0x00000005e4007c0c */ /* 0x000fe2000bf86270 */
[----:B------:R-:W-:Y:S01]  /*4400*/  IMAD.WIDE R102, R214, 0x4, R102 ;  /* 0x00000004d6667825 */ /* 0x000fe200078e0266 */
[----:B------:R-:W-:-:S02]  /*4410*/  SEL R54, R54, RZ, P1 ;  /* 0x000000ff36367207 */ /* 0x000fc40000800000 */
[----:B------:R-:W-:Y:S01]  /*4420*/  SEL R213, RZ, 0x4, P4 ;  /* 0x00000004ffd57807 */ /* 0x000fe20002000000 */
[----:B---3--:R-:W-:Y:S01]  /*4430*/  IMAD.WIDE R62, R214, 0x4, R62 ;  /* 0x00000004d63e7825 */ /* 0x008fe200078e023e */
[----:B------:R-:W-:Y:S02]  /*4440*/  ISETP.GE.AND P4, PT, R227, UR5, PT ;  /* 0x00000005e3007c0c */ /* 0x000fe4000bf86270 */
[----:B------:R-:W-:Y:S01]  /*4450*/  ISETP.NE.U32.AND P3, PT, R54, RZ, PT ;  /* 0x000000ff3600720c */ /* 0x000fe20003f65070 */
[----:B------:R-:W-:Y:S01]  /*4460*/  IMAD.WIDE R60, R214, 0x4, R60 ;  /* 0x00000004d63c7825 */ /* 0x000fe200078e023c */
[----:B------:R-:W-:Y:S02]  /*4470*/  SEL R54, RZ, 0x4, P4 ;  /* 0x00000004ff367807 */ /* 0x000fe40002000000 */
[----:B------:R-:W-:Y:S02]  /*4480*/  ISETP.GE.AND P4, PT, R35, UR5, PT ;  /* 0x0000000523007c0c */ /* 0x000fe4000bf86270 */
[----:B------:R-:W-:-:S02]  /*4490*/  SEL R213, R213, RZ, P1 ;  /* 0x000000ffd5d57207 */ /* 0x000fc40000800000 */
[----:B------:R-:W-:Y:S02]  /*44a0*/  SEL R212, RZ, 0x4, P4 ;  /* 0x00000004ffd47807 */ /* 0x000fe40002000000 */
[----:B------:R-:W-:Y:S01]  /*44b0*/  ISETP.NE.U32.AND P4, PT, R213, RZ, PT ;  /* 0x000000ffd500720c */ /* 0x000fe20003f85070 */
[----:B------:R-:W-:Y:S01]  /*44c0*/  IMAD.U32 R213, RZ, RZ, UR38 ;  /* 0x00000026ffd57e24 */ /* 0x000fe2000f8e00ff */
[----:B------:R-:W-:Y:S01]  /*44d0*/  SEL R218, R212, RZ, P1 ;  /* 0x000000ffd4da7207 */ /* 0x000fe20000800000 */
[C---:B------:R-:W-:Y:S01]  /*44e0*/  VIADD R212, R2.reuse, UR37 ;  /* 0x0000002502d47c36 */ /* 0x040fe20008000000 */
[----:B------:R-:W-:Y:S01]  /*44f0*/  LOP3.LUT R214, R2, 0x20, RZ, 0x3c, !PT ;  /* 0x0000002002d67812 */ /* 0x000fe200078e3cff */
[C---:B------:R-:W-:Y:S01]  /*4500*/  IMAD.WIDE R84, R213.reuse, 0x4, R84 ;  /* 0x00000004d5547825 */ /* 0x040fe200078e0254 */
[----:B------:R-:W-:Y:S02]  /*4510*/  SEL R54, R54, RZ, P1 ;  /* 0x000000ff36367207 */ /* 0x000fe40000800000 */
[----:B------:R-:W-:Y:S01]  /*4520*/  LDGSTS.E [R212+0x18000], desc[UR58][R58.64], P0 ;  /* 0x180000003ad47fae */ /* 0x000fe2000812187a */
[----:B------:R-:W-:Y:S01]  /*4530*/  IMAD.WIDE R78, R213, 0x4, R78 ;  /* 0x00000004d54e7825 */ /* 0x000fe200078e024e */
[----:B------:R-:W-:-:S02]  /*4540*/  ISETP.NE.U32.AND P6, PT, R218, RZ, PT ;  /* 0x000000ffda00720c */ /* 0x000fc40003fc5070 */
[----:B------:R-:W-:Y:S01]  /*4550*/  LDGSTS.E [R212+0x18400], desc[UR58][R116.64], P0 ;  /* 0x1840000074d47fae */ /* 0x000fe2000812187a */
[C---:B------:R-:W-:Y:S01]  /*4560*/  IMAD.WIDE R56, R213.reuse, 0x4, R56 ;  /* 0x00000004d5387825 */ /* 0x040fe200078e0238 */
[----:B------:R-:W-:Y:S02]  /*4570*/  ISETP.NE.U32.AND P5, PT, R54, RZ, PT ;  /* 0x000000ff3600720c */ /* 0x000fe40003fa5070 */
[C---:B------:R-:W-:Y:S01]  /*4580*/  LOP3.LUT R218, R2.reuse, 0x60, RZ, 0x3c, !PT ;  /* 0x0000006002da7812 */ /* 0x040fe200078e3cff */
[C---:B------:R-:W-:Y:S01]  /*4590*/  IMAD.WIDE R96, R213.reuse, 0x4, R96 ;  /* 0x00000004d5607825 */ /* 0x040fe200078e0260 */
[C---:B------:R-:W-:Y:S02]  /*45a0*/  LOP3.LUT R54, R2.reuse, 0x60, RZ, 0x3c, !PT ;  /* 0x0000006002367812 */ /* 0x040fe400078e3cff */
[----:B------:R-:W-:Y:S01]  /*45b0*/  LOP3.LUT R54, R2, 0x70, RZ, 0x3c, !PT ;  /* 0x0000007002367812 */ /* 0x000fe200078e3cff */
[----:B------:R-:W-:Y:S01]  /*45c0*/  IMAD.WIDE R68, R213, 0x4, R68 ;  /* 0x00000004d5447825 */ /* 0x000fe200078e0244 */
[----:B------:R-:W-:-:S02]  /*45d0*/  SEL R232, R232, RZ, P1 ;  /* 0x000000ffe8e87207 */ /* 0x000fc40000800000 */
[----:B------:R-:W-:Y:S01]  /*45e0*/  SEL R231, R231, RZ, P1 ;  /* 0x000000ffe7e77207 */ /* 0x000fe20000800000 */
[----:B------:R-:W-:-:S04]  /*45f0*/  IMAD.WIDE R90, R213, 0x4, R90 ;  /* 0x00000004d55a7825 */ /* 0x000fc800078e025a */
[----:B------:R-:W-:-:S04]  /*4600*/  IMAD.WIDE R74, R213, 0x4, R74 ;  /* 0x00000004d54a7825 */ /* 0x000fc800078e024a */
[----:B------:R-:W-:Y:S01]  /*4610*/  VIADD R213, R215, UR37 ;  /* 0x00000025d7d57c36 */ /* 0x000fe20008000000 */
[----:B------:R-:W-:Y:S01]  /*4620*/  LOP3.LUT R215, R2, 0x30, RZ, 0x3c, !PT ;  /* 0x0000003002d77812 */ /* 0x000fe200078e3cff */
[----:B------:R-:W-:Y:S02]  /*4630*/  VIADD R214, R214, UR37 ;  /* 0x00000025d6d67c36 */ /* 0x000fe40008000000 */
[----:B------:R-:W-:Y:S01]  /*4640*/  VIADD R218, R218, UR37 ;  /* 0x00000025dada7c36 */ /* 0x000fe20008000000 */
[----:B------:R-:W-:Y:S01]  /*4650*/  LDGSTS.E [R213+0x18080], desc[UR58][R114.64], P0 ;  /* 0x1808000072d57fae */ /* 0x000fe2000812187a */
[----:B------:R-:W-:Y:S02]  /*4660*/  VIADD R215, R215, UR37 ;  /* 0x00000025d7d77c36 */ /* 0x000fe40008000000 */
[----:B------:R-:W-:Y:S01]  /*4670*/  VIADD R54, R54, UR37 ;  /* 0x0000002536367c36 */ /* 0x000fe20008000000 */
[----:B------:R-:W-:Y:S04]  /*4680*/  LDGSTS.E [R213+0x18480], desc[UR58][R110.64], P0 ;  /* 0x184800006ed57fae */ /* 0x000fe8000812187a */
        /* <DEDUP_REMOVED lines=11> */
[----:B------:R-:W-:Y:S01]  /*4740*/  LDGSTS.E [R54+0x18780], desc[UR58][R70.64], P0 ;  /* 0x1878000046367fae */ /* 0x000fe2000812187a */
[----:B------:R-:W-:-:S02]  /*4750*/  ISETP.NE.U32.AND P0, PT, R232, RZ, PT ;  /* 0x000000ffe800720c */ /* 0x000fc40003f05070 */
[----:B------:R-:W-:Y:S01]  /*4760*/  LOP3.LUT R232, R3, 0x4, RZ, 0xfc, !PT ;  /* 0x0000000403e87812 */ /* 0x000fe200078efcff */
[----:B------:R-:W0:Y:S01]  /*4770*/  LDGDEPBAR ;  /* 0x00000000000079af */ /* 0x000e220000000000 */
[----:B------:R-:W-:Y:S09]  /*4780*/  BAR.SYNC.DEFER_BLOCKING 0x0 ;  /* 0x0000000000007b1d */ /* 0x000ff20000010000 */
[----:B------:R-:W-:Y:S01]  /*4790*/  @!PT LDS RZ, [RZ] ;  /* 0x00000000fffff984 */ /* 0x000fe20000000800 */
[----:B------:R-:W-:Y:S01]  /*47a0*/  @!PT LDS RZ, [RZ] ;  /* 0x00000000fffff984 */ /* 0x000fe20000000800 */
[----:B------:R-:W-:Y:S01]  /*47b0*/  @!PT LDS RZ, [RZ] ;  /* 0x00000000fffff984 */ /* 0x000fe20000000800 */
[----:B------:R1:W-:Y:S01]  /*47c0*/  LDGSTS.E [R225+0x8000], desc[UR58][R84.64], P0 ;  /* 0x0800000054e17fae */ /* 0x0003e2000812187a */
[----:B------:R-:W-:-:S03]  /*47d0*/  ISETP.GE.AND P0, PT, R36, UR5, PT ;  /* 0x0000000524007c0c */ /* 0x000fc6000bf06270 */
[----:B------:R2:W-:Y:S01]  /*47e0*/  LDGSTS.E [R225+0x8008], desc[UR58][R78.64], P2 ;  /* 0x080080004ee17fae */ /* 0x0005e2000912187a */
[----:B------:R-:W-:Y:S02]  /*47f0*/  ISETP.GE.AND P2, PT, R241, UR5, PT ;  /* 0x00000005f1007c0c */ /* 0x000fe4000bf46270 */
[----:B-1----:R-:W-:Y:S02]  /*4800*/  SEL R84, RZ, 0x4, P0 ;  /* 0x00000004ff547807 */ /* 0x002fe40000000000 */
[----:B------:R-:W-:Y:S02]  /*4810*/  ISETP.GE.AND P0, PT, R232, UR5, PT ;  /* 0x00000005e8007c0c */ /* 0x000fe4000bf06270 */
[----:B--2---:R-:W-:Y:S02]  /*4820*/  SEL R78, RZ, 0x4, P2 ;  /* 0x00000004ff4e7807 */ /* 0x004fe40001000000 */
[----:B------:R-:W-:Y:S02]  /*4830*/  SEL R85, RZ, 0x4, P0 ;  /* 0x00000004ff557807 */ /* 0x000fe40000000000 */
[----:B------:R-:W-:-:S02]  /*4840*/  ISETP.GE.AND P0, PT, R252, UR5, PT ;  /* 0x00000005fc007c0c */ /* 0x000fc4000bf06270 */
[----:B------:R-:W-:Y:S02]  /*4850*/  ISETP.GE.AND P2, PT, R226, UR5, PT ;  /* 0x00000005e2007c0c */ /* 0x000fe4000bf46270 */
[----:B------:R-:W-:Y:S02]  /*4860*/  SEL R232, RZ, 0x4, P0 ;  /* 0x00000004ffe87807 */ /* 0x000fe40000000000 */
[----:B------:R-:W-:Y:S02]  /*4870*/  ISETP.GE.AND P0, PT, R242, UR5, PT ;  /* 0x00000005f2007c0c */ /* 0x000fe4000bf06270 */
[----:B------:R-:W-:Y:S02]  /*4880*/  SEL R84, R84, RZ, P1 ;  /* 0x000000ff54547207 */ /* 0x000fe40000800000 */
[----:B------:R-:W-:Y:S02]  /*4890*/  SEL R79, RZ, 0x4, P2 ;  /* 0x00000004ff4f7807 */ /* 0x000fe40001000000 */
[----:B------:R-:W-:-:S02]  /*48a0*/  ISETP.NE.U32.AND P2, PT, R231, RZ, PT ;  /* 0x000000ffe700720c */ /* 0x000fc40003f45070 */
[----:B------:R-:W-:Y:S02]  /*48b0*/  SEL R252, RZ, 0x4, P0 ;  /* 0x00000004fffc7807 */ /* 0x000fe40000000000 */
[----:B------:R-:W-:Y:S02]  /*48c0*/  ISETP.NE.U32.AND P0, PT, R84, RZ, PT ;  /* 0x000000ff5400720c */ /* 0x000fe40003f05070 */
[----:B------:R-:W1:Y:S01]  /*48d0*/  S2R R84, SR_TID.X ;  /* 0x0000000000547919 */ /* 0x000e620000002100 */
[----:B------:R-:W-:Y:S02]  /*48e0*/  SEL R85, R85, RZ, P1 ;  /* 0x000000ff55557207 */ /* 0x000fe40000800000 */
[----:B------:R-:W-:Y:S02]  /*48f0*/  SEL R232, R232, RZ, P1 ;  /* 0x000000ffe8e87207 */ /* 0x000fe40000800000 */
[----:B------:R-:W-:Y:S02]  /*4900*/  SEL R252, R252, RZ, P1 ;  /* 0x000000fffcfc7207 */ /* 0x000fe40000800000 */
[----:B------:R2:W-:Y:S01]  /*4910*/  LDGSTS.E [R225+0xa000], desc[UR58][R112.64], P2 ;  /* 0x0a00000070e17fae */ /* 0x0005e2000912187a */
[----:B------:R-:W-:-:S02]  /*4920*/  ISETP.NE.U32.AND P2, PT, R85, RZ, PT ;  /* 0x000000ff5500720c */ /* 0x000fc40003f45070 */
[----:B------:R-:W-:Y:S01]  /*4930*/  SEL R78, R78, RZ, P1 ;  /* 0x000000ff4e4e7207 */ /* 0x000fe20000800000 */
[----:B------:R-:W-:Y:S01]  /*4940*/  LDGSTS.E [R225+0xa008], desc[UR58][R96.64], P3 ;  /* 0x0a00800060e17fae */ /* 0x000fe2000992187a */
[----:B------:R-:W-:Y:S02]  /*4950*/  ISETP.NE.U32.AND P3, PT, R232, RZ, PT ;  /* 0x000000ffe800720c */ /* 0x000fe40003f65070 */
[----:B------:R-:W-:Y:S01]  /*4960*/  SEL R79, R79, RZ, P1 ;  /* 0x000000ff4f4f7207 */ /* 0x000fe20000800000 */
[----:B------:R3:W-:Y:S01]  /*4970*/  LDGSTS.E [R225+0xc000], desc[UR58][R102.64], P4 ;  /* 0x0c00000066e17fae */ /* 0x0007e2000a12187a */
[----:B------:R-:W-:Y:S02]  /*4980*/  ISETP.NE.U32.AND P4, PT, R252, RZ, PT ;  /* 0x000000fffc00720c */ /* 0x000fe40003f85070 */
[----:B------:R-:W-:Y:S01]  /*4990*/  LOP3.LUT R231, R3, 0x3c, RZ, 0xfc, !PT ;  /* 0x0000003c03e77812 */ /* 0x000fe200078efcff */
[----:B------:R-:W-:Y:S01]  /*49a0*/  LDGSTS.E [R225+0xc008], desc[UR58][R90.64], P5 ;  /* 0x0c0080005ae17fae */ /* 0x000fe2000a92187a */
[----:B------:R-:W-:-:S02]  /*49b0*/  ISETP.NE.U32.AND P5, PT, R78, RZ, PT ;  /* 0x000000ff4e00720c */ /* 0x000fc40003fa5070 */
[----:B--2---:R-:W-:Y:S01]  /*49c0*/  LOP3.LUT R113, R3, 0x7c, RZ, 0xfc, !PT ;  /* 0x0000007c03717812 */ /* 0x004fe200078efcff */
[----:B------:R-:W-:Y:S01]  /*49d0*/  LDGSTS.E [R225+0xe000], desc[UR58][R74.64], P6 ;  /* 0x0e0000004ae17fae */ /* 0x000fe2000b12187a */
[----:B------:R-:W-:Y:S01]  /*49e0*/  ISETP.NE.U32.AND P6, PT, R79, RZ, PT ;  /* 0x000000ff4f00720c */ /* 0x000fe20003fc5070 */
[----:B---3--:R-:W2:Y:S02]  /*49f0*/  S2R R103, SR_TID.X ;  /* 0x0000000000677919 */ /* 0x008ea40000002100 */
[----:B------:R3:W-:Y:S01]  /*4a00*/  LDGSTS.E [R225+0xe008], desc[UR58][R60.64], P0 ;  /* 0x0e0080003ce17fae */ /* 0x0007e2000812187a */
[----:B-1----:R-:W-:-:S03]  /*4a10*/  LEA.HI R84, R84, 0xe, RZ, 0x1a ;  /* 0x0000000e54547811 */ /* 0x002fc600078fd0ff */
[----:B------:R-:W-:Y:S01]  /*4a20*/  LDGSTS.E [R211+0x8000], desc[UR58][R64.64], P2 ;  /* 0x0800000040d37fae */ /* 0x000fe2000912187a */
[----:B------:R-:W-:Y:S02]  /*4a30*/  ISETP.GE.AND P0, PT, R84, UR5, PT ;  /* 0x0000000554007c0c */ /* 0x000fe4000bf06270 */
[----:B------:R-:W-:Y:S01]  /*4a40*/  ISETP.GE.AND P2, PT, R224, UR5, PT ;  /* 0x00000005e0007c0c */ /* 0x000fe2000bf46270 */
[----:B------:R1:W-:Y:S01]  /*4a50*/  LDGSTS.E [R211+0x8008], desc[UR58][R56.64], P3 ;  /* 0x0800800038d37fae */ /* 0x0003e2000992187a */
[----:B------:R-:W-:-:S03]  /*4a60*/  LOP3.LUT R84, R3, 0x8, RZ, 0xfc, !PT ;  /* 0x0000000803547812 */ /* 0x000fc600078efcff */
[----:B------:R-:W-:Y:S01]  /*4a70*/  LDGSTS.E [R211+0xa000], desc[UR58][R66.64], P4 ;  /* 0x0a00000042d37fae */ /* 0x000fe2000a12187a */
[----:B------:R-:W-:Y:S01]  /*4a80*/  ISETP.GE.AND P4, PT, R37, UR5, PT ;  /* 0x0000000525007c0c */ /* 0x000fe2000bf86270 */
[----:B---3--:R-:W-:Y:S02]  /*4a90*/  IMAD.U32 R60, RZ, RZ, UR25 ;  /* 0x00000019ff3c7e24 */ /* 0x008fe4000f8e00ff */
[----:B------:R-:W-:Y:S01]  /*4aa0*/  LDGSTS.E [R211+0xa008], desc[UR58][R68.64], P5 ;  /* 0x0a00800044d37fae */ /* 0x000fe2000a92187a */
[----:B------:R-:W-:Y:S01]  /*4ab0*/  ISETP.GE.AND P5, PT, R84, UR5, PT ;  /* 0x0000000554007c0c */ /* 0x000fe2000bfa6270 */
[----:B------:R-:W-:Y:S01]  /*4ac0*/  IMAD.WIDE R58, R60, 0x4, R58 ;  /* 0x000000043c3a7825 */ /* 0x000fe200078e023a */
[----:B------:R-:W-:Y:S01]  /*4ad0*/  LOP3.LUT R84, R3, 0xa, RZ, 0xfc, !PT ;  /* 0x0000000a03547812 */ /* 0x000fe200078efcff */
[----:B------:R-:W-:Y:S02]  /*4ae0*/  LDGSTS.E [R211+0xc000], desc[UR58][R62.64], P6 ;  /* 0x0c0000003ed37fae */ /* 0x000fe4000b12187a */
[----:B-1----:R-:W-:Y:S01]  /*4af0*/  IMAD.U32 R57, RZ, RZ, UR25 ;  /* 0x00000019ff397e24 */ /* 0x002fe2000f8e00ff */
[----:B------:R-:W-:Y:S01]  /*4b00*/  ISETP.GE.AND P6, PT, R84, UR5, PT ;  /* 0x0000000554007c0c */ /* 0x000fe2000bfc6270 */
[----:B------:R-:W-:Y:S01]  /*4b10*/  IMAD.U32 R56, RZ, RZ, UR25 ;  /* 0x00000019ff387e24 */ /* 0x000fe2000f8e00ff */
[----:B------:R-:W1:Y:S01]  /*4b20*/  S2R R96, SR_TID.X ;  /* 0x0000000000607919 */ /* 0x000e620000002100 */
[----:B------:R-:W-:Y:S01]  /*4b30*/  IMAD.WIDE R116, R57, 0x4, R116 ;  /* 0x0000000439747825 */ /* 0x000fe200078e0274 */
[----:B------:R-:W-:-:S02]  /*4b40*/  SEL R61, RZ, 0x4, P6 ;  /* 0x00000004ff3d7807 */ /* 0x000fc40003000000 */
[----:B--2---:R-:W-:Y:S01]  /*4b50*/  LEA.HI R103, R103, 0x2e, RZ, 0x1a ;  /* 0x0000002e67677811 */ /* 0x004fe200078fd0ff */
[----:B------:R-:W-:Y:S01]  /*4b60*/  IMAD.WIDE R108, R57, 0x4, R108 ;  /* 0x00000004396c7825 */ /* 0x000fe200078e026c */
[----:B------:R-:W-:Y:S01]  /*4b70*/  ISETP.GE.AND P6, PT, R240, UR5, PT ;  /* 0x00000005f0007c0c */ /* 0x000fe2000bfc6270 */
[----:B------:R-:W2:Y:S01]  /*4b80*/  S2R R85, SR_TID.X ;  /* 0x0000000000557919 */ /* 0x000ea20000002100 */
[----:B------:R-:W-:Y:S01]  /*4b90*/  ISETP.GE.AND P3, PT, R103, UR5, PT ;  /* 0x0000000567007c0c */ /* 0x000fe2000bf66270 */
[----:B------:R-:W-:Y:S01]  /*4ba0*/  IMAD.WIDE R100, R57, 0x4, R100 ;  /* 0x0000000439647825 */ /* 0x000fe200078e0264 */
[----:B------:R-:W-:Y:S01]  /*4bb0*/  SEL R61, R61, RZ, P1 ;  /* 0x000000ff3d3d7207 */ /* 0x000fe20000800000 */
[----:B------:R-:W3:Y:S01]  /*4bc0*/  S2R R102, SR_TID.X ;  /* 0x0000000000667919 */ /* 0x000ee20000002100 */
[----:B------:R-:W-:Y:S01]  /*4bd0*/  LOP3.LUT R84, R3, 0xc, RZ, 0xfc, !PT ;  /* 0x0000000c03547812 */ /* 0x000fe200078efcff */
[C---:B------:R-:W-:Y:S01]  /*4be0*/  IMAD.WIDE R92, R57.reuse, 0x4, R92 ;  /* 0x00000004395c7825 */ /* 0x040fe200078e025c */
[----:B------:R-:W4:Y:S03]  /*4bf0*/  S2R R232, SR_TID.X ;  /* 0x0000000000e87919 */ /* 0x000f260000002100 */
[----:B------:R-:W-:Y:S01]  /*4c00*/  IMAD.WIDE R82, R57, 0x4, R82 ;  /* 0x0000000439527825 */ /* 0x000fe200078e0252 */
[----:B------:R-:W-:Y:S01]  /*4c10*/  SEL R57, RZ, 0x4, P0 ;  /* 0x00000004ff397807 */ /* 0x000fe20000000000 */
[----:B------:R-:W5:Y:S02]  /*4c20*/  S2R R97, SR_TID.X ;  /* 0x0000000000617919 */ /* 0x000f640000002100 */
[C---:B------:R-:W-:Y:S01]  /*4c30*/  IMAD.WIDE R114, R56.reuse, 0x4, R114 ;  /* 0x0000000438727825 */ /* 0x040fe200078e0272 */
[----:B------:R-:W-:Y:S01]  /*4c40*/  SEL R57, R57, RZ, P1 ;  /* 0x000000ff39397207 */ /* 0x000fe20000800000 */
[----:B------:R-:W5:Y:S02]  /*4c50*/  S2R R112, SR_TID.X ;  /* 0x0000000000707919 */ /* 0x000f640000002100 */
[----:B------:R-:W-:Y:S01]  /*4c60*/  IMAD.WIDE R106, R56, 0x4, R106 ;  /* 0x00000004386a7825 */ /* 0x000fe200078e026a */
[----:B------:R-:W-:-:S03]  /*4c70*/  ISETP.NE.U32.AND P0, PT, R57, RZ, PT ;  /* 0x000000ff3900720c */ /* 0x000fc60003f05070 */
[----:B------:R-:W-:Y:S01]  /*4c80*/  IMAD.WIDE R98, R56, 0x4, R98 ;  /* 0x0000000438627825 */ /* 0x000fe200078e0262 */
[----:B-1----:R-:W-:-:S03]  /*4c90*/  LEA.HI R96, R96, 0x4e, RZ, 0x1a ;  /* 0x0000004e60607811 */ /* 0x002fc600078fd0ff */
[----:B------:R-:W-:-:S04]  /*4ca0*/  IMAD.WIDE R88, R56, 0x4, R88 ;  /* 0x0000000438587825 */ /* 0x000fc800078e0258 */
[----:B------:R-:W-:Y:S01]  /*4cb0*/  IMAD.WIDE R80, R56, 0x4, R80 ;  /* 0x0000000438507825 */ /* 0x000fe200078e0250 */
[----:B--2---:R-:W-:-:S03]  /*4cc0*/  LEA.HI R85, R85, 0x6e, RZ, 0x1a ;  /* 0x0000006e55557811 */ /* 0x004fc600078fd0ff */
[----:B------:R-:W-:Y:S01]  /*4cd0*/  IMAD.WIDE R76, R56, 0x4, R76 ;  /* 0x00000004384c7825 */ /* 0x000fe200078e024c */
[----:B------:R-:W-:Y:S02]  /*4ce0*/  SEL R56, RZ, 0x4, P2 ;  /* 0x00000004ff387807 */ /* 0x000fe40001000000 */
[----:B---3--:R-:W-:Y:S01]  /*4cf0*/  LEA.HI R102, R102, 0x1e, RZ, 0x1a ;  /* 0x0000001e66667811 */ /* 0x008fe200078fd0ff */
[----:B------:R-:W-:Y:S01]  /*4d00*/  IMAD.U32 R57, RZ, RZ, UR25 ;  /* 0x00000019ff397e24 */ /* 0x000fe2000f8e00ff */
[----:B------:R-:W-:Y:S01]  /*4d10*/  SEL R56, R56, RZ, P1 ;  /* 0x000000ff38387207 */ /* 0x000fe20000800000 */
[----:B------:R-:W-:Y:S01]  /*4d20*/  IMAD.WIDE R110, R60, 0x4, R110 ;  /* 0x000000043c6e7825 */ /* 0x000fe200078e026e */
[----:B----4-:R-:W-:Y:S02]  /*4d30*/  LEA.HI R232, R232, 0x3e, RZ, 0x1a ;  /* 0x0000003ee8e87811 */ /* 0x010fe400078fd0ff */
[----:B------:R-:W-:Y:S01]  /*4d40*/  ISETP.NE.U32.AND P2, PT, R56, RZ, PT ;  /* 0x000000ff3800720c */ /* 0x000fe20003f45070 */
[----:B------:R-:W-:Y:S01]  /*4d50*/  IMAD.WIDE R70, R57, 0x4, R70 ;  /* 0x0000000439467825 */ /* 0x000fe200078e0246 */
[----:B------:R-:W-:-:S02]  /*4d60*/  SEL R56, RZ, 0x4, P3 ;  /* 0x00000004ff387807 */ /* 0x000fc40001800000 */
[----:B------:R-:W-:Y:S01]  /*4d70*/  SEL R57, RZ, 0x4, P4 ;  /* 0x00000004ff397807 */ /* 0x000fe20002000000 */
[----:B------:R-:W-:Y:S01]  /*4d80*/  IMAD.WIDE R104, R60, 0x4, R104 ;  /* 0x000000043c687825 */ /* 0x000fe200078e0268 */
[----:B------:R-:W-:Y:S02]  /*4d90*/  SEL R56, R56, RZ, P1 ;  /* 0x000000ff38387207 */ /* 0x000fe40000800000 */
[----:B------:R-:W-:Y:S01]  /*4da0*/  ISETP.GE.AND P4, PT, R38, UR5, PT ;  /* 0x0000000526007c0c */ /* 0x000fe2000bf86270 */
[----:B------:R-:W-:Y:S01]  /*4db0*/  IMAD.WIDE R94, R60, 0x4, R94 ;  /* 0x000000043c5e7825 */ /* 0x000fe200078e025e */
[----:B------:R-:W-:Y:S02]  /*4dc0*/  SEL R57, R57, RZ, P1 ;  /* 0x000000ff39397207 */ /* 0x000fe40000800000 */
[----:B------:R-:W-:Y:S01]  /*4dd0*/  ISETP.NE.U32.AND P3, PT, R56, RZ, PT ;  /* 0x000000ff3800720c */ /* 0x000fe20003f65070 */
[----:B------:R-:W-:Y:S01]  /*4de0*/  IMAD.U32 R60, RZ, RZ, UR38 ;  /* 0x00000026ff3c7e24 */ /* 0x000fe2000f8e00ff */
[----:B------:R-:W-:-:S02]  /*4df0*/  SEL R56, RZ, 0x4, P4 ;  /* 0x00000004ff387807 */ /* 0x000fc40002000000 */
[----:B------:R-:W-:Y:S01]  /*4e00*/  ISETP.NE.U32.AND P4, PT, R57, RZ, PT ;  /* 0x000000ff3900720c */ /* 0x000fe20003f85070 */
[----:B------:R-:W-:Y:S01]  /*4e10*/  IMAD.WIDE R86, R60, 0x4, R86 ;  /* 0x000000043c567825 */ /* 0x000fe200078e0256 */
[----:B------:R-:W-:Y:S02]  /*4e20*/  SEL R57, RZ, 0x4, P5 ;  /* 0x00000004ff397807 */ /* 0x000fe40002800000 */
[----:B------:R-:W-:Y:S01]  /*4e30*/  SEL R56, R56, RZ, P1 ;  /* 0x000000ff38387207 */ /* 0x000fe20000800000 */
[----:B------:R-:W-:Y:S01]  /*4e40*/  IMAD.WIDE R30, R60, 0x4, R30 ;  /* 0x000000043c1e7825 */ /* 0x000fe200078e021e */
[----:B------:R-:W-:Y:S01]  /*4e50*/  SEL R57, R57, RZ, P1 ;  /* 0x000000ff39397207 */ /* 0x000fe20000800000 */
[----:B------:R-:W-:Y:S01]  /*4e60*/  LDGSTS.E [R211+0xc008], desc[UR58][R86.64], P2 ;  /* 0x0c00800056d37fae */ /* 0x000fe2000912187a */
[----:B------:R-:W-:Y:S01]  /*4e70*/  ISETP.NE.U32.AND P5, PT, R56, RZ, PT ;  /* 0x000000ff3800720c */ /* 0x000fe20003fa5070 */
[----:B------:R-:W-:Y:S01]  /*4e80*/  IMAD.U32 R56, RZ, RZ, UR38 ;  /* 0x00000026ff387e24 */ /* 0x000fe2000f8e00ff */
[----:B------:R-:W-:Y:S01]  /*4e90*/  ISETP.NE.U32.AND P2, PT, R57, RZ, PT ;  /* 0x000000ff3900720c */ /* 0x000fe20003f45070 */
[----:B------:R-:W-:Y:S01]  /*4ea0*/  IMAD.U32 R57, RZ, RZ, UR38 ;  /* 0x00000026ff397e24 */ /* 0x000fe2000f8e00ff */
[----:B-----5:R-:W-:Y:S01]  /*4eb0*/  LEA.HI R97, R97, 0x5e, RZ, 0x1a ;  /* 0x0000005e61617811 */ /* 0x020fe200078fd0ff */
[----:B------:R-:W-:Y:S01]  /*4ec0*/  IMAD.WIDE R52, R56, 0x4, R52 ;  /* 0x0000000438347825 */ /* 0x000fe200078e0234 */
[----:B------:R-:W-:-:S03]  /*4ed0*/  LEA.HI R112, R112, 0x7e, RZ, 0x1a ;  /* 0x0000007e70707811 */ /* 0x000fc600078fd0ff */
[----:B------:R-:W-:Y:S01]  /*4ee0*/  IMAD.WIDE R28, R57, 0x4, R28 ;  /* 0x00000004391c7825 */ /* 0x000fe200078e021c */
[----:B------:R-:W-:Y:S02]  /*4ef0*/  SEL R57, RZ, 0x4, P6 ;  /* 0x00000004ff397807 */ /* 0x000fe40003000000 */
[----:B------:R-:W-:Y:S02]  /*4f00*/  ISETP.NE.U32.AND P6, PT, R61, RZ, PT ;  /* 0x000000ff3d00720c */ /* 0x000fe40003fc5070 */
[----:B------:R1:W-:Y:S01]  /*4f10*/  LDGSTS.E [R211+0xe000], desc[UR58][R28.64], P4 ;  /* 0x0e0000001cd37fae */ /* 0x0003e2000a12187a */
[----:B------:R-:W-:Y:S02]  /*4f20*/  ISETP.GE.AND P4, PT, R239, UR5, PT ;  /* 0x00000005ef007c0c */ /* 0x000fe4000bf86270 */
[----:B------:R-:W-:Y:S01]  /*4f30*/  SEL R57, R57, RZ, P1 ;  /* 0x000000ff39397207 */ /* 0x000fe20000800000 */
[----:B------:R2:W-:Y:S03]  /*4f40*/  LDGSTS.E [R211+0xe008], desc[UR58][R30.64], P5 ;  /* 0x0e0080001ed37fae */ /* 0x0005e6000a92187a */
[----:B------:R-:W-:Y:S01]  /*4f50*/  ISETP.NE.U32.AND P5, PT, R57, RZ, PT ;  /* 0x000000ff3900720c */ /* 0x000fe20003fa5070 */
[----:B------:R-:W-:Y:S01]  /*4f60*/  LDGSTS.E [R210+0x8000], desc[UR58][R52.64], P2 ;  /* 0x0800000034d27fae */ /* 0x000fe2000912187a */
[----:B------:R-:W-:Y:S01]  /*4f70*/  ISETP.GE.AND P2, PT, R223, UR5, PT ;  /* 0x00000005df007c0c */ /* 0x000fe2000bf46270 */
[----:B-1----:R-:W-:-:S02]  /*4f80*/  IMAD.U32 R28, RZ, RZ, UR38 ;  /* 0x00000026ff1c7e24 */ /* 0x002fc4000f8e00ff */
[----:B------:R-:W-:Y:S01]  /*4f90*/  IMAD.U32 R29, RZ, RZ, UR38 ;  /* 0x00000026ff1d7e24 */ /* 0x000fe2000f8e00ff */
[----:B--2---:R-:W-:Y:S01]  /*4fa0*/  SEL R30, RZ, 0x4, P4 ;  /* 0x00000004ff1e7807 */ /* 0x004fe20002000000 */
[----:B------:R-:W-:Y:S01]  /*4fb0*/  IMAD.WIDE R26, R28, 0x4, R26 ;  /* 0x000000041c1a7825 */ /* 0x000fe200078e021a */
[----:B------:R-:W-:Y:S02]  /*4fc0*/  ISETP.GE.AND P4, PT, R222, UR5, PT ;  /* 0x00000005de007c0c */ /* 0x000fe4000bf86270 */
[----:B------:R-:W-:Y:S01]  /*4fd0*/  SEL R30, R30, RZ, P1 ;  /* 0x000000ff1e1e7207 */ /* 0x000fe20000800000 */
[C---:B------:R-:W-:Y:S01]  /*4fe0*/  IMAD.WIDE R206, R29.reuse, 0x4, R206 ;  /* 0x000000041dce7825 */ /* 0x040fe200078e02ce */
[----:B------:R-:W-:Y:S01]  /*4ff0*/  SEL R28, RZ, 0x4, P2 ;  /* 0x00000004ff1c7807 */ /* 0x000fe20001000000 */
[----:B------:R1:W-:Y:S01]  /*5000*/  LDGSTS.E [R210+0x8008], desc[UR58][R26.64], P6 ;  /* 0x080080001ad27fae */ /* 0x0003e2000b12187a */
[----:B------:R-:W-:Y:S01]  /*5010*/  ISETP.NE.U32.AND P2, PT, R30, RZ, PT ;  /* 0x000000ff1e00720c */ /* 0x000fe20003f45070 */
[C---:B------:R-:W-:Y:S01]  /*5020*/  IMAD.WIDE R200, R29.reuse, 0x4, R200 ;  /* 0x000000041dc87825 */ /* 0x040fe200078e02c8 */
[----:B------:R-:W-:Y:S01]  /*5030*/  SEL R30, RZ, 0x4, P4 ;  /* 0x00000004ff1e7807 */ /* 0x000fe20002000000 */
[----:B------:R-:W-:Y:S01]  /*5040*/  LDGSTS.E [R210+0xa000], desc[UR58][R206.64], P5 ;  /* 0x0a000000ced27fae */ /* 0x000fe2000a92187a */
[----:B------:R-:W-:Y:S01]  /*5050*/  SEL R28, R28, RZ, P1 ;  /* 0x000000ff1c1c7207 */ /* 0x000fe20000800000 */
[----:B------:R-:W-:Y:S01]  /*5060*/  IMAD.WIDE R196, R29, 0x4, R196 ;  /* 0x000000041dc47825 */ /* 0x000fe200078e02c4 */
[----:B------:R-:W-:-:S02]  /*5070*/  SEL R30, R30, RZ, P1 ;  /* 0x000000ff1e1e7207 */ /* 0x000fc40000800000 */
[----:B------:R-:W-:Y:S01]  /*5080*/  ISETP.NE.U32.AND P4, PT, R28, RZ, PT ;  /* 0x000000ff1c00720c */ /* 0x000fe20003f85070 */
[----:B------:R-:W-:Y:S01]  /*5090*/  IMAD.U32 R31, RZ, RZ, UR38 ;  /* 0x00000026ff1f7e24 */ /* 0x000fe2000f8e00ff */
[----:B------:R-:W-:Y:S01]  /*50a0*/  ISETP.GE.AND P6, PT, R39, UR5, PT ;  /* 0x0000000527007c0c */ /* 0x000fe2000bfc6270 */
[----:B-1----:R-:W-:Y:S01]  /*50b0*/  IMAD.U32 R26, RZ, RZ, UR38 ;  /* 0x00000026ff1a7e24 */ /* 0x002fe2000f8e00ff */
[----:B------:R-:W-:Y:S01]  /*50c0*/  ISETP.NE.U32.AND P5, PT, R30, RZ, PT ;  /* 0x000000ff1e00720c */ /* 0x000fe20003fa5070 */
[----:B------:R-:W-:Y:S01]  /*50d0*/  IMAD.U32 R30, RZ, RZ, UR38 ;  /* 0x00000026ff1e7e24 */ /* 0x000fe2000f8e00ff */
[----:B------:R-:W-:Y:S01]  /*50e0*/  SEL R28, RZ, 0x4, P6 ;  /* 0x00000004ff1c7807 */ /* 0x000fe20003000000 */
[----:B------:R-:W-:Y:S01]  /*50f0*/  IMAD.WIDE R202, R26, 0x4, R202 ;  /* 0x000000041aca7825 */ /* 0x000fe200078e02ca */
[----:B------:R-:W-:Y:S02]  /*5100*/  ISETP.GE.AND P6, PT, R40, UR5, PT ;  /* 0x0000000528007c0c */ /* 0x000fe4000bfc6270 */
[----:B------:R-:W-:Y:S01]  /*5110*/  SEL R28, R28, RZ, P1 ;  /* 0x000000ff1c1c7207 */ /* 0x000fe20000800000 */
[----:B------:R-:W-:Y:S01]  /*5120*/  IMAD.WIDE R204, R30, 0x4, R204 ;  /* 0x000000041ecc7825 */ /* 0x000fe200078e02cc */
[----:B------:R-:W-:Y:S01]  /*5130*/  SEL R27, RZ, 0x4, P6 ;  /* 0x00000004ff1b7807 */ /* 0x000fe20003000000 */
[----:B------:R-:W1:Y:S01]  /*5140*/  S2R R30, SR_TID.X ;  /* 0x00000000001e7919 */ /* 0x000e620000002100 */
[----:B------:R-:W-:Y:S01]  /*5150*/  ISETP.NE.U32.AND P6, PT, R28, RZ, PT ;  /* 0x000000ff1c00720c */ /* 0x000fe20003fc5070 */
[----:B------:R-:W-:Y:S01]  /*5160*/  IMAD.WIDE R198, R31, 0x4, R198 ;  /* 0x000000041fc67825 */ /* 0x000fe200078e02c6 */
[----:B------:R-:W-:Y:S01]  /*5170*/  SEL R27, R27, RZ, P1 ;  /* 0x000000ff1b1b7207 */ /* 0x000fe20000800000 */
[----:B------:R-:W-:Y:S02]  /*5180*/  LDGSTS.E [R210+0xa008], desc[UR58][R204.64], P2 ;  /* 0x0a008000ccd27fae */ /* 0x000fe4000912187a */
[----:B------:R-:W-:Y:S01]  /*5190*/  IMAD.WIDE R194, R29, 0x4, R194 ;  /* 0x000000041dc27825 */ /* 0x000fe200078e02c2 */
[----:B------:R-:W-:Y:S01]  /*51a0*/  ISETP.NE.U32.AND P2, PT, R27, RZ, PT ;  /* 0x000000ff1b00720c */ /* 0x000fe20003f45070 */
[----:B------:R-:W-:Y:S01]  /*51b0*/  LDGSTS.E [R210+0xc000], desc[UR58][R200.64], P4 ;  /* 0x0c000000c8d27fae */ /* 0x000fe2000a12187a */
[----:B------:R-:W-:Y:S01]  /*51c0*/  ISETP.GE.AND P4, PT, R96, UR5, PT ;  /* 0x0000000560007c0c */ /* 0x000fe2000bf86270 */
[----:B------:R-:W-:-:S02]  /*51d0*/  IMAD.WIDE R190, R31, 0x4, R190 ;  /* 0x000000041fbe7825 */ /* 0x000fc400078e02be */
[----:B------:R-:W-:Y:S01]  /*51e0*/  LDGSTS.E [R210+0xc008], desc[UR58][R202.64], P5 ;  /* 0x0c008000cad27fae */ /* 0x000fe2000a92187a */
[----:B------:R-:W-:Y:S01]  /*51f0*/  ISETP.GE.AND P5, PT, R84, UR5, PT ;  /* 0x0000000554007c0c */ /* 0x000fe2000bfa6270 */
[----:B------:R-:W-:Y:S01]  /*5200*/  IMAD.U32 R53, RZ, RZ, UR38 ;  /* 0x00000026ff357e24 */ /* 0x000fe2000f8e00ff */
[----:B------:R-:W-:Y:S01]  /*5210*/  SEL R27, RZ, 0x4, P4 ;  /* 0x00000004ff1b7807 */ /* 0x000fe20002000000 */
[----:B------:R-:W-:Y:S01]  /*5220*/  LDGSTS.E [R210+0xe000], desc[UR58][R196.64], P6 ;  /* 0x0e000000c4d27fae */ /* 0x000fe2000b12187a */
[----:B------:R-:W-:Y:S01]  /*5230*/  SEL R26, RZ, 0x4, P5 ;  /* 0x00000004ff1a7807 */ /* 0x000fe20002800000 */
[----:B------:R-:W-:Y:S01]  /*5240*/  IMAD.WIDE R192, R53, 0x4, R192 ;  /* 0x0000000435c07825 */ /* 0x000fe200078e02c0 */
[----:B------:R-:W-:Y:S01]  /*5250*/  ISETP.GE.AND P4, PT, R238, UR5, PT ;  /* 0x00000005ee007c0c */ /* 0x000fe2000bf86270 */
[----:B------:R-:W-:Y:S01]  /*5260*/  LDGSTS.E [R210+0xe008], desc[UR58][R198.64], P2 ;  /* 0x0e008000c6d27fae */ /* 0x000fe2000912187a */
[----:B------:R-:W-:Y:S01]  /*5270*/  SEL R26, R26, RZ, P1 ;  /* 0x000000ff1a1a7207 */ /* 0x000fe20000800000 */
[----:B------:R-:W-:Y:S01]  /*5280*/  IMAD.WIDE R186, R29, 0x4, R186 ;  /* 0x000000041dba7825 */ /* 0x000fe200078e02ba */
[----:B------:R-:W-:Y:S01]  /*5290*/  SEL R28, R27, RZ, P1 ;  /* 0x000000ff1b1c7207 */ /* 0x000fe20000800000 */
[----:B------:R-:W2:Y:S01]  /*52a0*/  S2R R84, SR_TID.X ;  /* 0x0000000000547919 */ /* 0x000ea20000002100 */
[----:B------:R-:W-:Y:S01]  /*52b0*/  SEL R27, RZ, 0x4, P4 ;  /* 0x00000004ff1b7807 */ /* 0x000fe20002000000 */
[----:B------:R-:W-:Y:S01]  /*52c0*/  IMAD.WIDE R188, R31, 0x4, R188 ;  /* 0x000000041fbc7825 */ /* 0x000fe200078e02bc */
[----:B------:R-:W-:-:S02]  /*52d0*/  ISETP.NE.U32.AND P4, PT, R26, RZ, PT ;  /* 0x000000ff1a00720c */ /* 0x000fc40003f85070 */
[----:B------:R-:W-:Y:S01]  /*52e0*/  ISETP.GE.AND P6, PT, R85, UR5, PT ;  /* 0x0000000555007c0c */ /* 0x000fe2000bfc6270 */
[----:B------:R-:W-:Y:S01]  /*52f0*/  IMAD.WIDE R182, R29, 0x4, R182 ;  /* 0x000000041db67825 */ /* 0x000fe200078e02b6 */
[----:B------:R-:W-:Y:S02]  /*5300*/  SEL R27, R27, RZ, P1 ;  /* 0x000000ff1b1b7207 */ /* 0x000fe40000800000 */
[----:B------:R-:W-:Y:S01]  /*5310*/  SEL R26, RZ, 0x4, P6 ;  /* 0x00000004ff1a7807 */ /* 0x000fe20003000000 */
[----:B------:R-:W-:Y:S01]  /*5320*/  IMAD.WIDE R184, R31, 0x4, R184 ;  /* 0x000000041fb87825 */ /* 0x000fe200078e02b8 */
[----:B------:R-:W-:Y:S02]  /*5330*/  ISETP.GE.AND P6, PT, R221, UR5, PT ;  /* 0x00000005dd007c0c */ /* 0x000fe4000bfc6270 */
[----:B------:R-:W-:Y:S01]  /*5340*/  ISETP.NE.U32.AND P2, PT, R27, RZ, PT ;  /* 0x000000ff1b00720c */ /* 0x000fe20003f45070 */
[C---:B------:R-:W-:Y:S01]  /*5350*/  IMAD.WIDE R176, R29.reuse, 0x4, R176 ;  /* 0x000000041db07825 */ /* 0x040fe200078e02b0 */
[----:B------:R-:W-:Y:S01]  /*5360*/  SEL R27, R26, RZ, P1 ;  /* 0x000000ff1a1b7207 */ /* 0x000fe20000800000 */
[----:B------:R-:W-:Y:S01]  /*5370*/  LDGSTS.E [R209+0x8000], desc[UR58][R194.64], P4 ;  /* 0x08000000c2d17fae */ /* 0x000fe2000a12187a */
[----:B------:R-:W-:Y:S01]  /*5380*/  SEL R26, RZ, 0x4, P6 ;  /* 0x00000004ff1a7807 */ /* 0x000fe20003000000 */
[----:B------:R-:W-:Y:S01]  /*5390*/  IMAD.WIDE R172, R29, 0x4, R172 ;  /* 0x000000041dac7825 */ /* 0x000fe200078e02ac */
[----:B------:R-:W-:Y:S01]  /*53a0*/  ISETP.GE.AND P4, PT, R102, UR5, PT ;  /* 0x0000000566007c0c */ /* 0x000fe2000bf86270 */
[----:B------:R-:W-:Y:S01]  /*53b0*/  LDGSTS.E [R209+0x8008], desc[UR58][R190.64], P0 ;  /* 0x08008000bed17fae */ /* 0x000fe2000812187a */
[----:B------:R-:W-:Y:S01]  /*53c0*/  SEL R26, R26, RZ, P1 ;  /* 0x000000ff1a1a7207 */ /* 0x000fe20000800000 */
[----:B------:R-:W-:Y:S01]  /*53d0*/  IMAD.WIDE R174, R31, 0x4, R174 ;  /* 0x000000041fae7825 */ /* 0x000fe200078e02ae */
[----:B------:R-:W-:-:S02]  /*53e0*/  ISETP.NE.U32.AND P6, PT, R27, RZ, PT ;  /* 0x000000ff1b00720c */ /* 0x000fc40003fc5070 */
[----:B------:R-:W-:Y:S01]  /*53f0*/  ISETP.NE.U32.AND P0, PT, R26, RZ, PT ;  /* 0x000000ff1a00720c */ /* 0x000fe20003f05070 */
[----:B------:R-:W-:Y:S01]  /*5400*/  LDGSTS.E [R209+0xa000], desc[UR58][R192.64], P2 ;  /* 0x0a000000c0d17fae */ /* 0x000fe2000912187a */
[----:B------:R-:W-:Y:S01]  /*5410*/  SEL R26, RZ, 0x4, P4 ;  /* 0x00000004ff1a7807 */ /* 0x000fe20002000000 */
[----:B------:R-:W-:Y:S01]  /*5420*/  IMAD.WIDE R166, R29, 0x4, R166 ;  /* 0x000000041da67825 */ /* 0x000fe200078e02a6 */
[----:B------:R-:W-:Y:S01]  /*5430*/  ISETP.GE.AND P4, PT, R41, UR5, PT ;  /* 0x0000000529007c0c */ /* 0x000fe2000bf86270 */
[----:B------:R-:W-:Y:S01]  /*5440*/  LDGSTS.E [R209+0xa008], desc[UR58][R186.64], P3 ;  /* 0x0a008000bad17fae */ /* 0x000fe2000992187a */
[----:B------:R-:W-:Y:S01]  /*5450*/  SEL R27, R26, RZ, P1 ;  /* 0x000000ff1a1b7207 */ /* 0x000fe20000800000 */
[----:B------:R-:W-:Y:S01]  /*5460*/  IMAD.WIDE R162, R29, 0x4, R162 ;  /* 0x000000041da27825 */ /* 0x000fe200078e02a2 */
[----:B------:R-:W-:Y:S02]  /*5470*/  SEL R26, RZ, 0x4, P4 ;  /* 0x00000004ff1a7807 */ /* 0x000fe40002000000 */
[----:B------:R-:W-:Y:S01]  /*5480*/  ISETP.GE.AND P2, PT, R232, UR5, PT ;  /* 0x00000005e8007c0c */ /* 0x000fe2000bf46270 */
[----:B------:R-:W-:Y:S01]  /*5490*/  IMAD.WIDE R164, R31, 0x4, R164 ;  /* 0x000000041fa47825 */ /* 0x000fe200078e02a4 */
[----:B------:R-:W-:Y:S01]  /*54a0*/  ISETP.NE.U32.AND P5, PT, R28, RZ, PT ;  /* 0x000000ff1c00720c */ /* 0x000fe20003fa5070 */
[----:B------:R-:W-:Y:S01]  /*54b0*/  LDGSTS.E [R209+0xc000], desc[UR58][R188.64], P0 ;  /* 0x0c000000bcd17fae */ /* 0x000fe2000812187a */
[----:B------:R-:W-:Y:S01]  /*54c0*/  SEL R26, R26, RZ, P1 ;  /* 0x000000ff1a1a7207 */ /* 0x000fe20000800000 */
[----:B------:R-:W-:Y:S01]  /*54d0*/  IMAD.WIDE R156, R29, 0x4, R156 ;  /* 0x000000041d9c7825 */ /* 0x000fe200078e029c */
[----:B------:R-:W-:-:S02]  /*54e0*/  SEL R28, RZ, 0x4, P2 ;  /* 0x00000004ff1c7807 */ /* 0x000fc40001000000 */
[----:B------:R-:W-:Y:S01]  /*54f0*/  ISETP.GE.AND P4, PT, R251, UR5, PT ;  /* 0x00000005fb007c0c */ /* 0x000fe2000bf86270 */
[----:B------:R-:W-:Y:S01]  /*5500*/  IMAD.WIDE R152, R29, 0x4, R152 ;  /* 0x000000041d987825 */ /* 0x000fe200078e0298 */
[----:B------:R-:W-:Y:S02]  /*5510*/  ISETP.NE.U32.AND P2, PT, R27, RZ, PT ;  /* 0x000000ff1b00720c */ /* 0x000fe40003f45070 */
[----:B------:R-:W-:Y:S01]  /*5520*/  ISETP.NE.U32.AND P0, PT, R26, RZ, PT ;  /* 0x000000ff1a00720c */ /* 0x000fe20003f05070 */
[----:B------:R-:W-:Y:S01]  /*5530*/  IMAD.U32 R27, RZ, RZ, UR38 ;  /* 0x00000026ff1b7e24 */ /* 0x000fe2000f8e00ff */
[----:B------:R-:W-:Y:S01]  /*5540*/  SEL R26, RZ, 0x4, P4 ;  /* 0x00000004ff1a7807 */ /* 0x000fe20002000000 */
[----:B------:R-:W-:Y:S01]  /*5550*/  IMAD.WIDE R154, R31, 0x4, R154 ;  /* 0x000000041f9a7825 */ /* 0x000fe200078e029a */
[----:B------:R-:W-:Y:S02]  /*5560*/  ISETP.GE.AND P4, PT, R250, UR5, PT ;  /* 0x00000005fa007c0c */ /* 0x000fe4000bf86270 */
[----:B------:R-:W-:Y:S01]  /*5570*/  SEL R26, R26, RZ, P1 ;  /* 0x000000ff1a1a7207 */ /* 0x000fe20000800000 */
[----:B------:R-:W-:Y:S01]  /*5580*/  IMAD.WIDE R180, R27, 0x4, R180 ;  /* 0x000000041bb47825 */ /* 0x000fe200078e02b4 */
[----:B------:R-:W-:-:S02]  /*5590*/  SEL R27, RZ, 0x4, P4 ;  /* 0x00000004ff1b7807 */ /* 0x000fc40002000000 */
[----:B------:R-:W-:Y:S01]  /*55a0*/  ISETP.NE.U32.AND P4, PT, R26, RZ, PT ;  /* 0x000000ff1a00720c */ /* 0x000fe20003f85070 */
[----:B------:R-:W-:Y:S01]  /*55b0*/  IMAD.WIDE R148, R29, 0x4, R148 ;  /* 0x000000041d947825 */ /* 0x000fe200078e0294 */
[----:B------:R-:W-:Y:S01]  /*55c0*/  LDGSTS.E [R209+0xc008], desc[UR58][R180.64], P5 ;  /* 0x0c008000b4d17fae */ /* 0x000fe2000a92187a */
[----:B------:R-:W-:Y:S02]  /*55d0*/  ISETP.GE.AND P5, PT, R237, UR5, PT ;  /* 0x00000005ed007c0c */ /* 0x000fe4000bfa6270 */
[----:B------:R-:W-:Y:S01]  /*55e0*/  SEL R27, R27, RZ, P1 ;  /* 0x000000ff1b1b7207 */ /* 0x000fe20000800000 */
[----:B------:R-:W-:Y:S01]  /*55f0*/  LDGSTS.E [R209+0xe000], desc[UR58][R182.64], P0 ;  /* 0x0e000000b6d17fae */ /* 0x000fe2000812187a */
[----:B------:R-:W-:Y:S01]  /*5600*/  SEL R26, RZ, 0x4, P5 ;  /* 0x00000004ff1a7807 */ /* 0x000fe20002800000 */
[----:B------:R-:W-:Y:S01]  /*5610*/  IMAD.WIDE R142, R29, 0x4, R142 ;  /* 0x000000041d8e7825 */ /* 0x000fe200078e028e */
[----:B------:R-:W-:Y:S01]  /*5620*/  ISETP.NE.U32.AND P0, PT, R27, RZ, PT ;  /* 0x000000ff1b00720c */ /* 0x000fe20003f05070 */
[----:B------:R-:W-:Y:S01]  /*5630*/  LDGSTS.E [R209+0xe008], desc[UR58][R184.64], P6 ;  /* 0x0e008000b8d17fae */ /* 0x000fe2000b12187a */
[----:B------:R-:W-:Y:S01]  /*5640*/  ISETP.GE.AND P5, PT, R236, UR5, PT ;  /* 0x00000005ec007c0c */ /* 0x000fe2000bfa6270 */
[----:B------:R-:W-:Y:S01]  /*5650*/  IMAD.U32 R27, RZ, RZ, UR38 ;  /* 0x00000026ff1b7e24 */ /* 0x000fe2000f8e00ff */
[----:B------:R-:W-:Y:S01]  /*5660*/  SEL R26, R26, RZ, P1 ;  /* 0x000000ff1a1a7207 */ /* 0x000fe20000800000 */
[----:B------:R-:W-:Y:S01]  /*5670*/  IMAD.WIDE R144, R31, 0x4, R144 ;  /* 0x000000041f907825 */ /* 0x000fe200078e0290 */
[----:B------:R-:W-:-:S02]  /*5680*/  ISETP.GE.AND P6, PT, R220, UR5, PT ;  /* 0x00000005dc007c0c */ /* 0x000fc4000bfc6270 */
[----:B--2---:R-:W-:Y:S01]  /*5690*/  LOP3.LUT R84, R84, 0x7f, RZ, 0xc0, !PT ;  /* 0x0000007f54547812 */ /* 0x004fe200078ec0ff */
[----:B------:R-:W-:Y:S01]  /*56a0*/  IMAD.WIDE R178, R27, 0x4, R178 ;  /* 0x000000041bb27825 */ /* 0x000fe200078e02b2 */
[----:B------:R-:W-:Y:S02]  /*56b0*/  SEL R27, RZ, 0x4, P5 ;  /* 0x00000004ff1b7807 */ /* 0x000fe40002800000 */
[----:B------:R-:W-:Y:S01]  /*56c0*/  ISETP.NE.U32.AND P5, PT, R26, RZ, PT ;  /* 0x000000ff1a00720c */ /* 0x000fe20003fa5070 */
[----:B------:R-:W-:Y:S01]  /*56d0*/  IMAD.WIDE R130, R29, 0x4, R130 ;  /* 0x000000041d827825 */ /* 0x000fe200078e0282 */
[----:B------:R-:W-:Y:S01]  /*56e0*/  SEL R26, RZ, 0x4, P6 ;  /* 0x00000004ff1a7807 */ /* 0x000fe20003000000 */
[----:B------:R-:W-:Y:S01]  /*56f0*/  LDGSTS.E [R208+0x8000], desc[UR58][R178.64], P4 ;  /* 0x08000000b2d07fae */ /* 0x000fe2000a12187a */
[----:B------:R-:W-:Y:S01]  /*5700*/  SEL R27, R27, RZ, P1 ;  /* 0x000000ff1b1b7207 */ /* 0x000fe20000800000 */
[----:B------:R-:W-:Y:S01]  /*5710*/  IMAD.WIDE R138, R31, 0x4, R138 ;  /* 0x000000041f8a7825 */ /* 0x000fe200078e028a */
[----:B------:R-:W-:Y:S01]  /*5720*/  SEL R26, R26, RZ, P1 ;  /* 0x000000ff1a1a7207 */ /* 0x000fe20000800000 */
[----:B------:R-:W-:Y:S01]  /*5730*/  LDGSTS.E [R208+0x8008], desc[UR58][R176.64], P0 ;  /* 0x08008000b0d07fae */ /* 0x000fe2000812187a */
[----:B------:R-:W-:Y:S01]  /*5740*/  ISETP.GE.AND P6, PT, R219, UR5, PT ;  /* 0x00000005db007c0c */ /* 0x000fe2000bfc6270 */
[----:B------:R-:W-:Y:S01]  /*5750*/  IMAD.WIDE R132, R31, 0x4, R132 ;  /* 0x000000041f847825 */ /* 0x000fe200078e0284 */
[----:B------:R-:W-:-:S02]  /*5760*/  ISETP.NE.U32.AND P4, PT, R27, RZ, PT ;  /* 0x000000ff1b00720c */ /* 0x000fc40003f85070 */
[----:B------:R-:W-:Y:S01]  /*5770*/  ISETP.NE.U32.AND P0, PT, R26, RZ, PT ;  /* 0x000000ff1a00720c */ /* 0x000fe20003f05070 */
[----:B------:R-:W-:Y:S01]  /*5780*/  IMAD.U32 R27, RZ, RZ, UR38 ;  /* 0x00000026ff1b7e24 */ /* 0x000fe2000f8e00ff */
[----:B------:R-:W-:Y:S01]  /*5790*/  SEL R26, RZ, 0x4, P6 ;  /* 0x00000004ff1a7807 */ /* 0x000fe20003000000 */
[----:B------:R-:W-:Y:S01]  /*57a0*/  IMAD.WIDE R136, R29, 0x4, R136 ;  /* 0x000000041d887825 */ /* 0x000fe200078e0288 */
[----:B------:R-:W-:Y:S02]  /*57b0*/  ISETP.GE.AND P6, PT, R42, UR5, PT ;  /* 0x000000052a007c0c */ /* 0x000fe4000bfc6270 */
[----:B------:R-:W-:Y:S01]  /*57c0*/  SEL R26, R26, RZ, P1 ;  /* 0x000000ff1a1a7207 */ /* 0x000fe20000800000 */
[----:B------:R-:W-:Y:S01]  /*57d0*/  IMAD.WIDE R170, R27, 0x4, R170 ;  /* 0x000000041baa7825 */ /* 0x000fe200078e02aa */
[----:B------:R-:W-:Y:S02]  /*57e0*/  SEL R27, RZ, 0x4, P6 ;  /* 0x00000004ff1b7807 */ /* 0x000fe40003000000 */
[----:B------:R-:W-:Y:S01]  /*57f0*/  ISETP.NE.U32.AND P6, PT, R26, RZ, PT ;  /* 0x000000ff1a00720c */ /* 0x000fe20003fc5070 */
[----:B------:R-:W-:Y:S01]  /*5800*/  IMAD.WIDE R128, R29, 0x4, R128 ;  /* 0x000000041d807825 */ /* 0x000fe200078e0280 */
[----:B------:R-:W-:Y:S01]  /*5810*/  LDGSTS.E [R208+0xa000], desc[UR58][R170.64], P5 ;  /* 0x0a000000aad07fae */ /* 0x000fe2000a92187a */
[----:B------:R-:W-:-:S02]  /*5820*/  ISETP.GE.AND P5, PT, R43, UR5, PT ;  /* 0x000000052b007c0c */ /* 0x000fc4000bfa6270 */
        /* <DEDUP_REMOVED lines=11> */
[----:B------:R-:W-:Y:S01]  /*58e0*/  SEL R28, R28, RZ, P1 ;  /* 0x000000ff1c1c7207 */ /* 0x000fe20000800000 */
[----:B------:R-:W-:Y:S01]  /*58f0*/  IMAD.WIDE R168, R27, 0x4, R168 ;  /* 0x000000041ba87825 */ /* 0x000fe200078e02a8 */
[----:B------:R-:W-:Y:S02]  /*5900*/  SEL R27, RZ, 0x4, P0 ;  /* 0x00000004ff1b7807 */ /* 0x000fe40000000000 */
[----:B------:R-:W-:Y:S01]  /*5910*/  ISETP.NE.U32.AND P0, PT, R26, RZ, PT ;  /* 0x000000ff1a00720c */ /* 0x000fe20003f05070 */
[----:B------:R-:W-:Y:S01]  /*5920*/  IMAD.WIDE R122, R31, 0x4, R122 ;  /* 0x000000041f7a7825 */ /* 0x000fe200078e027a */
[----:B------:R-:W-:Y:S01]  /*5930*/  SEL R26, RZ, 0x4, P5 ;  /* 0x00000004ff1a7807 */ /* 0x000fe20002800000 */
[----:B------:R-:W-:Y:S01]  /*5940*/  LDGSTS.E [R208+0xc008], desc[UR58][R168.64], P6 ;  /* 0x0c008000a8d07fae */ /* 0x000fe2000b12187a */
[----:B------:R-:W-:Y:S02]  /*5950*/  SEL R27, R27, RZ, P1 ;  /* 0x000000ff1b1b7207 */ /* 0x000fe40000800000 */
[----:B------:R-:W-:Y:S01]  /*5960*/  SEL R26, R26, RZ, P1 ;  /* 0x000000ff1a1a7207 */ /* 0x000fe20000800000 */
[----:B------:R-:W-:Y:S01]  /*5970*/  LDGSTS.E [R208+0xe000], desc[UR58][R166.64], P4 ;  /* 0x0e000000a6d07fae */ /* 0x000fe2000a12187a */
[----:B------:R-:W-:-:S02]  /*5980*/  ISETP.GE.AND P6, PT, R235, UR5, PT ;  /* 0x00000005eb007c0c */ /* 0x000fc4000bfc6270 */
[----:B------:R-:W-:Y:S01]  /*5990*/  ISETP.NE.U32.AND P5, PT, R27, RZ, PT ;  /* 0x000000ff1b00720c */ /* 0x000fe20003fa5070 */
[----:B------:R-:W-:Y:S01]  /*59a0*/  IMAD.U32 R27, RZ, RZ, UR38 ;  /* 0x00000026ff1b7e24 */ /* 0x000fe2000f8e00ff */
[----:B------:R-:W-:Y:S02]  /*59b0*/  ISETP.NE.U32.AND P4, PT, R26, RZ, PT ;  /* 0x000000ff1a00720c */ /* 0x000fe40003f85070 */
[----:B------:R-:W-:Y:S01]  /*59c0*/  SEL R26, RZ, 0x4, P6 ;  /* 0x00000004ff1a7807 */ /* 0x000fe20003000000 */
[----:B------:R-:W-:Y:S01]  /*59d0*/  IMAD.WIDE R160, R27, 0x4, R160 ;  /* 0x000000041ba07825 */ /* 0x000fe200078e02a0 */
[----:B------:R-:W-:Y:S02]  /*59e0*/  ISETP.GE.AND P6, PT, R234, UR5, PT ;  /* 0x00000005ea007c0c */ /* 0x000fe4000bfc6270 */
[----:B------:R-:W-:Y:S02]  /*59f0*/  SEL R26, R26, RZ, P1 ;  /* 0x000000ff1a1a7207 */ /* 0x000fe40000800000 */
[----:B------:R-:W-:Y:S01]  /*5a00*/  SEL R27, RZ, 0x4, P6 ;  /* 0x00000004ff1b7807 */ /* 0x000fe20003000000 */
[----:B------:R-:W-:Y:S01]  /*5a10*/  LDGSTS.E [R208+0xe008], desc[UR58][R160.64], P0 ;  /* 0x0e008000a0d07fae */ /* 0x000fe2000812187a */
[----:B------:R-:W-:-:S02]  /*5a20*/  ISETP.GE.AND P0, PT, R44, UR5, PT ;  /* 0x000000052c007c0c */ /* 0x000fc4000bf06270 */
[----:B------:R-:W-:Y:S01]  /*5a30*/  SEL R27, R27, RZ, P1 ;  /* 0x000000ff1b1b7207 */ /* 0x000fe20000800000 */
[----:B------:R-:W-:Y:S01]  /*5a40*/  LDGSTS.E [R55+0x8000], desc[UR58][R162.64], P5 ;  /* 0x08000000a2377fae */ /* 0x000fe2000a92187a */
[----:B------:R-:W-:Y:S02]  /*5a50*/  ISETP.NE.U32.AND P6, PT, R26, RZ, PT ;  /* 0x000000ff1a00720c */ /* 0x000fe40003fc5070 */
[----:B------:R-:W-:Y:S01]  /*5a60*/  SEL R26, RZ, 0x4, P0 ;  /* 0x00000004ff1a7807 */ /* 0x000fe20000000000 */
[----:B------:R-:W-:Y:S01]  /*5a70*/  LDGSTS.E [R55+0x8008], desc[UR58][R164.64], P4 ;  /* 0x08008000a4377fae */ /* 0x000fe2000a12187a */
[----:B------:R-:W-:Y:S01]  /*5a80*/  ISETP.NE.U32.AND P5, PT, R27, RZ, PT ;  /* 0x000000ff1b00720c */ /* 0x000fe20003fa5070 */
[----:B------:R-:W-:Y:S01]  /*5a90*/  IMAD.U32 R27, RZ, RZ, UR38 ;  /* 0x00000026ff1b7e24 */ /* 0x000fe2000f8e00ff */
[----:B------:R-:W-:Y:S02]  /*5aa0*/  ISETP.GE.AND P0, PT, R45, UR5, PT ;  /* 0x000000052d007c0c */ /* 0x000fe4000bf06270 */
[----:B------:R-:W-:Y:S01]  /*5ab0*/  SEL R26, R26, RZ, P1 ;  /* 0x000000ff1a1a7207 */ /* 0x000fe20000800000 */
[----:B------:R-:W-:Y:S01]  /*5ac0*/  IMAD.WIDE R158, R27, 0x4, R158 ;  /* 0x000000041b9e7825 */ /* 0x000fe200078e029e */
[----:B------:R-:W-:-:S02]  /*5ad0*/  ISETP.GE.AND P4, PT, R46, UR5, PT ;  /* 0x000000052e007c0c */ /* 0x000fc4000bf86270 */
[----:B------:R-:W-:Y:S02]  /*5ae0*/  SEL R27, RZ, 0x4, P0 ;  /* 0x00000004ff1b7807 */ /* 0x000fe40000000000 */
[----:B------:R-:W-:Y:S01]  /*5af0*/  ISETP.NE.U32.AND P0, PT, R26, RZ, PT ;  /* 0x000000ff1a00720c */ /* 0x000fe20003f05070 */
[----:B------:R-:W-:Y:S01]  /*5b00*/  LDGSTS.E [R55+0xa000], desc[UR58][R158.64], P6 ;  /* 0x0a0000009e377fae */ /* 0x000fe2000b12187a */
[----:B------:R-:W-:Y:S02]  /*5b10*/  SEL R26, RZ, 0x4, P4 ;  /* 0x00000004ff1a7807 */ /* 0x000fe40002000000 */
[----:B------:R-:W-:Y:S01]  /*5b20*/  SEL R27, R27, RZ, P1 ;  /* 0x000000ff1b1b7207 */ /* 0x000fe20000800000 */
[----:B------:R-:W-:Y:S01]  /*5b30*/  LDGSTS.E [R55+0xa008], desc[UR58][R156.64], P5 ;  /* 0x0a0080009c377fae */ /* 0x000fe2000a92187a */
[----:B------:R-:W-:Y:S02]  /*5b40*/  SEL R26, R26, RZ, P1 ;  /* 0x000000ff1a1a7207 */ /* 0x000fe40000800000 */
        /* <DEDUP_REMOVED lines=14> */
[----:B------:R-:W-:Y:S01]  /*5c30*/  ISETP.NE.U32.AND P4, PT, R27, RZ, PT ;  /* 0x000000ff1b00720c */ /* 0x000fe20003f85070 */
[----:B------:R-:W-:Y:S01]  /*5c40*/  IMAD.U32 R27, RZ, RZ, UR38 ;  /* 0x00000026ff1b7e24 */ /* 0x000fe2000f8e00ff */
[----:B------:R-:W-:Y:S01]  /*5c50*/  SEL R26, RZ, 0x4, P0 ;  /* 0x00000004ff1a7807 */ /* 0x000fe20000000000 */
[----:B------:R-:W-:Y:S01]  /*5c60*/  LDGSTS.E [R55+0xe000], desc[UR58][R154.64], P5 ;  /* 0x0e0000009a377fae */ /* 0x000fe2000a92187a */
[----:B------:R-:W-:Y:S01]  /*5c70*/  ISETP.GE.AND P0, PT, R230, UR5, PT ;  /* 0x00000005e6007c0c */ /* 0x000fe2000bf06270 */
[----:B------:R-:W-:Y:S01]  /*5c80*/  IMAD.WIDE R146, R27, 0x4, R146 ;  /* 0x000000041b927825 */ /* 0x000fe200078e0292 */
[----:B------:R-:W-:-:S02]  /*5c90*/  SEL R26, R26, RZ, P1 ;  /* 0x000000ff1a1a7207 */ /* 0x000fc40000800000 */
[----:B------:R-:W-:Y:S02]  /*5ca0*/  ISETP.GE.AND P5, PT, R229, UR5, PT ;  /* 0x00000005e5007c0c */ /* 0x000fe4000bfa6270 */
[----:B------:R-:W-:Y:S01]  /*5cb0*/  SEL R27, RZ, 0x4, P0 ;  /* 0x00000004ff1b7807 */ /* 0x000fe20000000000 */
[----:B------:R-:W-:Y:S01]  /*5cc0*/  LDGSTS.E [R55+0xe008], desc[UR58][R146.64], P6 ;  /* 0x0e00800092377fae */ /* 0x000fe2000b12187a */
[----:B------:R-:W-:Y:S02]  /*5cd0*/  ISETP.NE.U32.AND P0, PT, R26, RZ, PT ;  /* 0x000000ff1a00720c */ /* 0x000fe40003f05070 */
[----:B------:R-:W-:Y:S01]  /*5ce0*/  SEL R26, RZ, 0x4, P5 ;  /* 0x00000004ff1a7807 */ /* 0x000fe20002800000 */
[----:B------:R-:W-:Y:S01]  /*5cf0*/  LDGSTS.E [R25+0x8000], desc[UR58][R148.64], P4 ;  /* 0x0800000094197fae */ /* 0x000fe2000a12187a */
[----:B------:R-:W-:Y:S02]  /*5d00*/  SEL R27, R27, RZ, P1 ;  /* 0x000000ff1b1b7207 */ /* 0x000fe40000800000 */
[----:B------:R-:W-:-:S02]  /*5d10*/  SEL R26, R26, RZ, P1 ;  /* 0x000000ff1a1a7207 */ /* 0x000fc40000800000 */
[----:B------:R-:W-:Y:S01]  /*5d20*/  ISETP.NE.U32.AND P5, PT, R27, RZ, PT ;  /* 0x000000ff1b00720c */ /* 0x000fe20003fa5070 */
[----:B------:R-:W-:Y:S01]  /*5d30*/  IMAD.U32 R27, RZ, RZ, UR38 ;  /* 0x00000026ff1b7e24 */ /* 0x000fe2000f8e00ff */
[----:B------:R-:W-:Y:S02]  /*5d40*/  ISETP.GE.AND P6, PT, R48, UR5, PT ;  /* 0x0000000530007c0c */ /* 0x000fe4000bfc6270 */
[----:B------:R-:W-:Y:S01]  /*5d50*/  ISETP.NE.U32.AND P4, PT, R26, RZ, PT ;  /* 0x000000ff1a00720c */ /* 0x000fe20003f85070 */
[----:B------:R-:W-:Y:S01]  /*5d60*/  IMAD.WIDE R140, R27, 0x4, R140 ;  /* 0x000000041b8c7825 */ /* 0x000fe200078e028c */
[----:B------:R-:W-:Y:S02]  /*5d70*/  SEL R26, RZ, 0x4, P6 ;  /* 0x00000004ff1a7807 */ /* 0x000fe40003000000 */
[----:B------:R-:W-:Y:S02]  /*5d80*/  ISETP.GE.AND P6, PT, R49, UR5, PT ;  /* 0x0000000531007c0c */ /* 0x000fe4000bfc6270 */
[----:B------:R-:W-:Y:S01]  /*5d90*/  SEL R26, R26, RZ, P1 ;  /* 0x000000ff1a1a7207 */ /* 0x000fe20000800000 */
[----:B------:R-:W-:Y:S01]  /*5da0*/  LDGSTS.E [R25+0x8008], desc[UR58][R140.64], P0 ;  /* 0x080080008c197fae */ /* 0x000fe2000812187a */
[----:B------:R-:W-:-:S02]  /*5db0*/  SEL R27, RZ, 0x4, P6 ;  /* 0x00000004ff1b7807 */ /* 0x000fc40003000000 */
[----:B------:R-:W-:Y:S01]  /*5dc0*/  ISETP.GE.AND P0, PT, R50, UR5, PT ;  /* 0x0000000532007c0c */ /* 0x000fe2000bf06270 */
[----:B------:R-:W-:Y:S01]  /*5dd0*/  LDGSTS.E [R25+0xa000], desc[UR58][R142.64], P5 ;  /* 0x0a0000008e197fae */ /* 0x000fe2000a92187a */
[----:B------:R-:W-:Y:S02]  /*5de0*/  ISETP.NE.U32.AND P6, PT, R26, RZ, PT ;  /* 0x000000ff1a00720c */ /* 0x000fe40003fc5070 */
[----:B------:R-:W-:Y:S01]  /*5df0*/  SEL R27, R27, RZ, P1 ;  /* 0x000000ff1b1b7207 */ /* 0x000fe20000800000 */
[----:B------:R-:W-:Y:S01]  /*5e00*/  LDGSTS.E [R25+0xa008], desc[UR58][R144.64], P4 ;  /* 0x0a00800090197fae */ /* 0x000fe2000a12187a */
[----:B------:R-:W-:Y:S02]  /*5e10*/  SEL R26, RZ, 0x4, P0 ;  /* 0x00000004ff1a7807 */ /* 0x000fe40000000000 */
[----:B------:R-:W-:Y:S02]  /*5e20*/  ISETP.NE.U32.AND P5, PT, R27, RZ, PT ;  /* 0x000000ff1b00720c */ /* 0x000fe40003fa5070 */
[----:B------:R-:W-:-:S02]  /*5e30*/  ISETP.GE.AND P0, PT, R51, UR5, PT ;  /* 0x0000000533007c0c */ /* 0x000fc4000bf06270 */
[----:B------:R-:W-:Y:S02]  /*5e40*/  SEL R26, R26, RZ, P1 ;  /* 0x000000ff1a1a7207 */ /* 0x000fe40000800000 */
[----:B------:R-:W-:Y:S01]  /*5e50*/  ISETP.GE.AND P4, PT, R245, UR5, PT ;  /* 0x00000005f5007c0c */ /* 0x000fe2000bf86270 */
[----:B------:R1:W-:Y:S01]  /*5e60*/  LDGSTS.E [R25+0xc000], desc[UR58][R130.64], P6 ;  /* 0x0c00000082197fae */ /* 0x0003e2000b12187a */
[----:B------:R-:W-:Y:S02]  /*5e70*/  SEL R27, RZ, 0x4, P0 ;  /* 0x00000004ff1b7807 */ /* 0x000fe40000000000 */
[----:B------:R-:W-:Y:S02]  /*5e80*/  ISETP.NE.U32.AND P0, PT, R26, RZ, PT ;  /* 0x000000ff1a00720c */ /* 0x000fe40003f05070 */
[----:B------:R-:W-:Y:S01]  /*5e90*/  SEL R26, RZ, 0x4, P4 ;  /* 0x00000004ff1a7807 */ /* 0x000fe20002000000 */
[----:B------:R-:W-:Y:S01]  /*5ea0*/  LDGSTS.E [R25+0xc008], desc[UR58][R138.64], P5 ;  /* 0x0c0080008a197fae */ /* 0x000fe2000a92187a */
[----:B------:R-:W-:-:S02]  /*5eb0*/  SEL R27, R27, RZ, P1 ;  /* 0x000000ff1b1b7207 */ /* 0x000fc40000800000 */
[----:B------:R-:W-:Y:S02]  /*5ec0*/  SEL R26, R26, RZ, P1 ;  /* 0x000000ff1a1a7207 */ /* 0x000fe40000800000 */
[----:B------:R-:W-:Y:S01]  /*5ed0*/  ISETP.GE.AND P6, PT, R97, UR5, PT ;  /* 0x0000000561007c0c */ /* 0x000fe2000bfc6270 */
[----:B-1----:R-:W-:Y:S01]  /*5ee0*/  IMAD.SHL.U32 R131, R30, 0x8, RZ ;  /* 0x000000081e837824 */ /* 0x002fe200078e00ff */
[----:B------:R-:W-:Y:S01]  /*5ef0*/  ISETP.NE.U32.AND P4, PT, R27, RZ, PT ;  /* 0x000000ff1b00720c */ /* 0x000fe20003f85070 */
[----:B------:R-:W-:Y:S01]  /*5f00*/  IMAD.U32 R27, RZ, RZ, UR38 ;  /* 0x00000026ff1b7e24 */ /* 0x000fe2000f8e00ff */
[----:B------:R-:W-:Y:S01]  /*5f10*/  ISETP.NE.U32.AND P5, PT, R26, RZ, PT ;  /* 0x000000ff1a00720c */ /* 0x000fe20003fa5070 */
[----:B------:R-:W-:Y:S01]  /*5f20*/  IMAD.SHL.U32 R130, R30, 0x80, RZ ;  /* 0x000000801e827824 */ /* 0x000fe200078e00ff */
[----:B------:R-:W-:Y:S01]  /*5f30*/  SEL R26, RZ, 0x4, P6 ;  /* 0x00000004ff1a7807 */ /* 0x000fe20003000000 */
[----:B------:R-:W-:Y:S01]  /*5f40*/  IMAD.WIDE R134, R27, 0x4, R134 ;  /* 0x000000041b867825 */ /* 0x000fe200078e0286 */
[----:B------:R-:W-:-:S02]  /*5f50*/  ISETP.GE.AND P6, PT, R112, UR5, PT ;  /* 0x0000000570007c0c */ /* 0x000fc4000bfc6270 */
[----:B------:R-:W-:Y:S02]  /*5f60*/  CS2R R30, SRZ ;  /* 0x00000000001e7805 */ /* 0x000fe4000001ff00 */
[----:B------:R-:W-:Y:S02]  /*5f70*/  SEL R26, R26, RZ, P1 ;  /* 0x000000ff1a1a7207 */ /* 0x000fe40000800000 */
[----:B------:R-:W-:Y:S01]  /*5f80*/  SEL R27, RZ, 0x4, P6 ;  /* 0x00000004ff1b7807 */ /* 0x000fe20003000000 */
[----:B------:R-:W-:Y:S01]  /*5f90*/  LDGSTS.E [R25+0xe000], desc[UR58][R134.64], P0 ;  /* 0x0e00000086197fae */ /* 0x000fe2000812187a */
[----:B------:R-:W-:Y:S02]  /*5fa0*/  ISETP.GE.AND P6, PT, R84, UR5, PT ;  /* 0x0000000554007c0c */ /* 0x000fe4000bfc6270 */
[----:B------:R-:W-:Y:S01]  /*5fb0*/  SEL R27, R27, RZ, P1 ;  /* 0x000000ff1b1b7207 */ /* 0x000fe20000800000 */
[----:B------:R1:W-:Y:S01]  /*5fc0*/  LDGSTS.E [R25+0xe008], desc[UR58][R132.64], P4 ;  /* 0x0e00800084197fae */ /* 0x0003e2000a12187a */
[----:B------:R-:W-:-:S02]  /*5fd0*/  ISETP.GE.AND P4, PT, R231, UR5, PT ;  /* 0x00000005e7007c0c */ /* 0x000fc4000bf86270 */
[----:B------:R-:W-:Y:S01]  /*5fe0*/  LOP3.LUT R84, R3, 0x5c, RZ, 0xfc, !PT ;  /* 0x0000005c03547812 */ /* 0x000fe200078efcff */
[----:B------:R-:W-:Y:S01]  /*5ff0*/  LDGSTS.E [R24+0x8000], desc[UR58][R136.64], P5 ;  /* 0x0800000088187fae */ /* 0x000fe2000a92187a */
[----:B------:R-:W-:Y:S02]  /*6000*/  ISETP.NE.U32.AND P5, PT, R27, RZ, PT ;  /* 0x000000ff1b00720c */ /* 0x000fe40003fa5070 */
[----:B------:R-:W-:Y:S01]  /*6010*/  SEL R27, RZ, 0x4, P6 ;  /* 0x00000004ff1b7807 */ /* 0x000fe20003000000 */
[----:B------:R-:W-:Y:S01]  /*6020*/  LDGSTS.E [R24+0x8008], desc[UR58][R128.64], P2 ;  /* 0x0800800080187fae */ /* 0x000fe2000912187a */
[----:B------:R-:W-:Y:S02]  /*6030*/  ISETP.NE.U32.AND P0, PT, R26, RZ, PT ;  /* 0x000000ff1a00720c */ /* 0x000fe40003f05070 */
[----:B------:R-:W-:Y:S02]  /*6040*/  SEL R26, RZ, 0x4, P4 ;  /* 0x00000004ff1a7807 */ /* 0x000fe40002000000 */
[----:B------:R-:W-:-:S02]  /*6050*/  ISETP.GE.AND P4, PT, R84, UR5, PT ;  /* 0x0000000554007c0c */ /* 0x000fc4000bf86270 */
[----:B------:R-:W-:Y:S02]  /*6060*/  SEL R27, R27, RZ, P1 ;  /* 0x000000ff1b1b7207 */ /* 0x000fe40000800000 */
[----:B------:R-:W-:Y:S02]  /*6070*/  ISETP.GE.AND P6, PT, R113, UR5, PT ;  /* 0x0000000571007c0c */ /* 0x000fe4000bfc6270 */
[----:B-1----:R-:W-:Y:S02]  /*6080*/  SEL R25, RZ, 0x4, P4 ;  /* 0x00000004ff197807 */ /* 0x002fe40002000000 */
[----:B------:R-:W-:Y:S02]  /*6090*/  ISETP.NE.U32.AND P4, PT, R27, RZ, PT ;  /* 0x000000ff1b00720c */ /* 0x000fe40003f85070 */
[----:B------:R-:W-:Y:S02]  /*60a0*/  SEL R26, R26, RZ, P1 ;  /* 0x000000ff1a1a7207 */ /* 0x000fe40000800000 */
[----:B------:R-:W-:-:S02]  /*60b0*/  SEL R27, RZ, 0x4, P6 ;  /* 0x00000004ff1b7807 */ /* 0x000fc40003000000 */
[----:B------:R-:W-:Y:S02]  /*60c0*/  SEL R25, R25, RZ, P1 ;  /* 0x000000ff19197207 */ /* 0x000fe40000800000 */
[----:B------:R-:W-:Y:S02]  /*60d0*/  ISETP.NE.U32.AND P6, PT, R26, RZ, PT ;  /* 0x000000ff1a00720c */ /* 0x000fe40003fc5070 */
[----:B------:R-:W-:Y:S02]  /*60e0*/  SEL R27, R27, RZ, P1 ;  /* 0x000000ff1b1b7207 */ /* 0x000fe40000800000 */
[----:B------:R-:W-:Y:S02]  /*60f0*/  ISETP.NE.U32.AND P3, PT, R28, RZ, PT ;  /* 0x000000ff1c00720c */ /* 0x000fe40003f65070 */
[----:B------:R-:W-:Y:S02]  /*6100*/  CS2R R28, SRZ ;  /* 0x00000000001c7805 */ /* 0x000fe4000001ff00 */
[----:B------:R-:W-:Y:S01]  /*6110*/  ISETP.NE.U32.AND P1, PT, R25, RZ, PT ;  /* 0x000000ff1900720c */ /* 0x000fe20003f25070 */
[----:B------:R-:W-:Y:S01]  /*6120*/  IMAD.U32 R25, RZ, RZ, UR38 ;  /* 0x00000026ff197e24 */ /* 0x000fe2000f8e00ff */
[----:B------:R-:W-:Y:S01]  /*6130*/  ISETP.NE.U32.AND P2, PT, R27, RZ, PT ;  /* 0x000000ff1b00720c */ /* 0x000fe20003f45070 */
[----:B------:R-:W-:Y:S01]  /*6140*/  IMAD.U32 R27, RZ, RZ, UR38 ;  /* 0x00000026ff1b7e24 */ /* 0x000fe2000f8e00ff */
[----:B------:R-:W-:Y:S01]  /*6150*/  LOP3.LUT R131, R131, 0x380, RZ, 0xc0, !PT ;  /* 0x0000038083837812 */ /* 0x000fe200078ec0ff */
[----:B------:R-:W-:Y:S01]  /*6160*/  IMAD.WIDE R118, R25, 0x4, R118 ;  /* 0x0000000419767825 */ /* 0x000fe200078e0276 */
[----:B------:R-:W-:Y:S01]  /*6170*/  LOP3.LUT R130, R130, 0x400, RZ, 0xc0, !PT ;  /* 0x0000040082827812 */ /* 0x000fe200078ec0ff */
[----:B------:R-:W-:Y:S02]  /*6180*/  LDGSTS.E [R24+0xa000], desc[UR58][R126.64], P6 ;  /* 0x0a0000007e187fae */ /* 0x000fe4000b12187a */
[----:B------:R-:W-:Y:S01]  /*6190*/  IMAD.WIDE R120, R27, 0x4, R120 ;  /* 0x000000041b787825 */ /* 0x000fe200078e0278 */
[----:B------:R-:W-:Y:S01]  /*61a0*/  CS2R R26, SRZ ;  /* 0x00000000001a7805 */ /* 0x000fe2000001ff00 */
[----:B------:R-:W-:Y:S02]  /*61b0*/  LDGSTS.E [R24+0xa008], desc[UR58][R118.64], P3 ;  /* 0x0a00800076187fae */ /* 0x000fe4000992187a */
[----:B------:R-:W-:-:S02]  /*61c0*/  IMAD.WIDE R72, R25, 0x4, R72 ;  /* 0x0000000419487825 */ /* 0x000fc400078e0248 */
[----:B------:R-:W-:Y:S04]  /*61d0*/  LDGSTS.E [R24+0xc000], desc[UR58][R120.64], P1 ;  /* 0x0c00000078187fae */ /* 0x000fe8000892187a */
[----:B------:R-:W-:Y:S01]  /*61e0*/  LDGSTS.E [R24+0xc008], desc[UR58][R124.64], P0 ;  /* 0x0c0080007c187fae */ /* 0x000fe2000812187a */
[----:B------:R-:W-:-:S03]  /*61f0*/  ISETP.GE.AND P0, PT, R16, 0x80, PT ;  /* 0x000000801000780c */ /* 0x000fc60003f06270 */
[----:B------:R-:W-:Y:S04]  /*6200*/  LDGSTS.E [R24+0xe000], desc[UR58][R122.64], P2 ;  /* 0x0e0000007a187fae */ /* 0x000fe8000912187a */
[----:B------:R1:W-:Y:S04]  /*6210*/  LDGSTS.E [R24+0xe008], desc[UR58][R72.64], P5 ;  /* 0x0e00800048187fae */ /* 0x0003e8000a92187a */
[----:B------:R-:W0:Y:S04]  /*6220*/  LDGDEPBAR ;  /* 0x00000000000079af */ /* 0x000e280000000000 */
[----:B------:R2:W-:Y:S04]  /*6230*/  LDGSTS.E [R212+0x1a000], desc[UR58][R58.64], P4 ;  /* 0x1a0000003ad47fae */ /* 0x0005e8000a12187a */
[----:B------:R2:W-:Y:S01]  /*6240*/  LDGSTS.E [R212+0x1a400], desc[UR58][R116.64], P4 ;  /* 0x1a40000074d47fae */ /* 0x0005e2000a12187a */
[----:B-1----:R-:W-:-:S03]  /*6250*/  CS2R R24, SRZ ;  /* 0x0000000000187805 */ /* 0x002fc6000001ff00 */
[----:B------:R2:W-:Y:S04]  /*6260*/  LDGSTS.E [R213+0x1a080], desc[UR58][R114.64], P4 ;  /* 0x1a08000072d57fae */ /* 0x0005e8000a12187a */
        /* <DEDUP_REMOVED lines=13> */
[----:B------:R-:W0:Y:S01]  /*6340*/  LDGDEPBAR ;  /* 0x00000000000079af */ /* 0x000e220000000000 */
[----:B------:R-:W-:Y:S05]  /*6350*/  @!P0 BRA `(.L_x_0) ;  /* 0x0000003400048947 */ /* 0x000fea0003800000 */
[----:B------:R-:W-:Y:S01]  /*6360*/  USHF.R.S32.HI UR51, URZ, 0x1f, UR25 ;  /* 0x0000001f3f337899 */ /* 0x000fe20008011419 */
[----:B------:R-:W-:Y:S01]  /*6370*/  SHF.R.S32.HI R25, RZ, 0x1f, R14 ;  /* 0x0000001fff197819 */ /* 0x000fe2000001140e */
[----:B------:R-:W-:Y:S01]  /*6380*/  USHF.L.U32 UR48, UR25, 0x3, URZ ;  /* 0x0000000319307899 */ /* 0x000fe2000800063f */
[----:B------:R-:W-:Y:S01]  /*6390*/  IMAD R103, R103, UR24, RZ ;  /* 0x0000001867677c24 */ /* 0x000fe2000f8e02ff */
[----:B------:R-:W-:Y:S01]  /*63a0*/  USHF.R.S32.HI UR30, URZ, 0x1f, UR9 ;  /* 0x0000001f3f1e7899 */ /* 0x000fe20008011409 */
[----:B--2---:R-:W-:Y:S01]  /*63b0*/  IMAD.U32 R116, RZ, RZ, UR38 ;  /* 0x00000026ff747e24 */ /* 0x004fe2000f8e00ff */
[----:B------:R-:W-:Y:S01]  /*63c0*/  USHF.R.S32.HI UR35, URZ, 0x1f, UR12 ;  /* 0x0000001f3f237899 */ /* 0x000fe2000801140c */
[----:B------:R-:W-:Y:S01]  /*63d0*/  IMAD R112, R112, UR24, RZ ;  /* 0x0000001870707c24 */ /* 0x000fe2000f8e02ff */
[----:B------:R-:W-:Y:S01]  /*63e0*/  USHF.R.S32.HI UR39, URZ, 0x1f, UR13 ;  /* 0x0000001f3f277899 */ /* 0x000fe2000801140d */
[----:B------:R-:W-:Y:S01]  /*63f0*/  SHF.L.U64.HI R14, R14, 0x2, R25 ;  /* 0x000000020e0e7819 */ /* 0x000fe20000010219 */
[----:B------:R-:W-:Y:S01]  /*6400*/  USHF.R.S32.HI UR40, URZ, 0x1f, UR15 ;  /* 0x0000001f3f287899 */ /* 0x000fe2000801140f */
[----:B------:R-:W-:Y:S01]  /*6410*/  SHF.R.S32.HI R24, RZ, 0x1f, R17 ;  /* 0x0000001fff187819 */ /* 0x000fe20000011411 */
[----:B------:R-:W-:Y:S01]  /*6420*/  USHF.R.S32.HI UR41, URZ, 0x1f, UR19 ;  /* 0x0000001f3f297899 */ /* 0x000fe20008011413 */
[----:B------:R-:W-:Y:S01]  /*6430*/  SHF.R.S32.HI R25, RZ, 0x1f, R16 ;  /* 0x0000001fff197819 */ /* 0x000fe20000011410 */
[----:B------:R-:W-:Y:S01]  /*6440*/  USHF.L.U64.HI UR33, UR25, 0x3, UR51 ;  /* 0x0000000319217899 */ /* 0x000fe20008010233 */
[----:B------:R-:W-:Y:S01]  /*6450*/  IMAD R102, R102, UR24, RZ ;  /* 0x0000001866667c24 */ /* 0x000fe2000f8e02ff */
[----:B------:R-:W-:Y:S01]  /*6460*/  ULEA UR14, UP6, UR9, UR48, 0x2 ;  /* 0x00000030090e7291 */ /* 0x000fe2000f8c103f */
[----:B------:R-:W-:Y:S01]  /*6470*/  SHF.R.S32.HI R52, RZ, 0x1f, R103 ;  /* 0x0000001fff347819 */ /* 0x000fe20000011467 */
[----:B------:R-:W-:Y:S01]  /*6480*/  ULEA UR7, UP4, UR12, UR48, 0x2 ;  /* 0x000000300c077291 */ /* 0x000fe2000f88103f */
[----:B------:R-:W-:Y:S01]  /*6490*/  IMAD R96, R96, UR24, RZ ;  /* 0x0000001860607c24 */ /* 0x000fe2000f8e02ff */
[----:B------:R-:W-:Y:S01]  /*64a0*/  ULEA UR8, UP3, UR13, UR48, 0x2 ;  /* 0x000000300d087291 */ /* 0x000fe2000f86103f */
[----:B------:R-:W-:Y:S01]  /*64b0*/  IMAD R97, R97, UR24, RZ ;  /* 0x0000001861617c24 */ /* 0x000fe2000f8e02ff */
[----:B------:R-:W-:Y:S01]  /*64c0*/  ULEA UR18, UP2, UR15, UR48, 0x2 ;  /* 0x000000300f127291 */ /* 0x000fe2000f84103f */
[----:B------:R-:W-:Y:S01]  /*64d0*/  IMAD R85, R85, UR24, RZ ;  /* 0x0000001855557c24 */ /* 0x000fe2000f8e02ff */
[----:B------:R-:W-:Y:S01]  /*64e0*/  ULEA UR28, UP1, UR19, UR48, 0x2 ;  /* 0x00000030131c7291 */ /* 0x000fe2000f82103f */
[----:B------:R-:W-:Y:S01]  /*64f0*/  IMAD.U32 R26, RZ, RZ, UR38 ;  /* 0x00000026ff1a7e24 */ /* 0x000fe2000f8e00ff */
[----:B------:R-:W-:Y:S01]  /*6500*/  USHF.R.S32.HI UR32, URZ, 0x1f, UR10 ;  /* 0x0000001f3f207899 */ /* 0x000fe2000801140a */
[----:B------:R-:W-:Y:S01]  /*6510*/  LEA R116, P0, R116, R233, 0x3 ;  /* 0x000000e974747211 */ /* 0x000fe200078018ff */
[----:B------:R-:W-:Y:S01]  /*6520*/  ULEA UR5, UP5, UR10, UR48, 0x2 ;  /* 0x000000300a057291 */ /* 0x000fe2000f8a103f */
[----:B------:R-:W-:Y:S01]  /*6530*/  SHF.L.U64.HI R24, R17, 0x2, R24 ;  /* 0x0000000211187819 */ /* 0x000fe20000010218 */
[----:B------:R-:W-:Y:S01]  /*6540*/  ULEA.HI.X UR9, UR9, UR33, UR30, 0x2, UP6 ;  /* 0x0000002109097291 */ /* 0x000fe2000b0f141e */
[----:B------:R-:W-:Y:S01]  /*6550*/  IMAD R232, R232, UR24, RZ ;  /* 0x00000018e8e87c24 */ /* 0x000fe2000f8e02ff */
[----:B------:R-:W-:Y:S01]  /*6560*/  ULEA.HI.X UR12, UR12, UR33, UR35, 0x2, UP4 ;  /* 0x000000210c0c7291 */ /* 0x000fe2000a0f1423 */
[----:B------:R-:W-:Y:S01]  /*6570*/  SHF.R.S32.HI R57, RZ, 0x1f, R112 ;  /* 0x0000001fff397819 */ /* 0x000fe20000011470 */
[----:B------:R-:W-:Y:S01]  /*6580*/  ULEA.HI.X UR13, UR13, UR33, UR39, 0x2, UP3 ;  /* 0x000000210d0d7291 */ /* 0x000fe200098f1427 */
[----:B------:R-:W-:Y:S01]  /*6590*/  LEA.HI R126, R25, R16, RZ, 0x7 ;  /* 0x00000010197e7211 */ /* 0x000fe200078f38ff */
[----:B------:R-:W-:Y:S01]  /*65a0*/  ULEA.HI.X UR15, UR15, UR33, UR40, 0x2, UP2 ;  /* 0x000000210f0f7291 */ /* 0x000fe200090f1428 */
[----:B------:R-:W-:Y:S01]  /*65b0*/  SHF.R.S32.HI R109, RZ, 0x1f, R10 ;  /* 0x0000001fff6d7819 */ /* 0x000fe2000001140a */
[----:B------:R-:W-:Y:S01]  /*65c0*/  ULEA.HI.X UR19, UR19, UR33, UR41, 0x2, UP1 ;  /* 0x0000002113137291 */ /* 0x000fe200088f1429 */
[----:B------:R-:W-:Y:S01]  /*65d0*/  SHF.L.U64.HI R52, R103, 0x2, R52 ;  /* 0x0000000267347819 */ /* 0x000fe20000010234 */
[----:B------:R-:W-:Y:S01]  /*65e0*/  USHF.R.S32.HI UR34, URZ, 0x1f, UR11 ;  /* 0x0000001f3f227899 */ /* 0x000fe2000801140b */
[----:B------:R-:W-:Y:S01]  /*65f0*/  SHF.R.S32.HI R110, RZ, 0x1f, R9 ;  /* 0x0000001fff6e7819 */ /* 0x000fe20000011409 */
        /* <DEDUP_REMOVED lines=9> */
[----:B------:R-:W-:Y:S01]  /*6690*/  SHF.L.U64.HI R57, R112, 0x2, R57 ;  /* 0x0000000270397819 */ /* 0x000fe20000010239 */
[----:B------:R-:W-:Y:S01]  /*66a0*/  USHF.R.S32.HI UR53, URZ, 0x1f, UR38 ;  /* 0x0000001f3f357899 */ /* 0x000fe20008011426 */
[----:B------:R-:W-:Y:S01]  /*66b0*/  SHF.R.S32.HI R103, RZ, 0x1f, R8 ;  /* 0x0000001fff677819 */ /* 0x000fe20000011408 */
[----:B------:R-:W-:Y:S01]  /*66c0*/  ULEA UR6, UP0, UR11, UR48, 0x2 ;  /* 0x000000300b067291 */ /* 0x000fe2000f80103f */
[----:B------:R-:W-:Y:S01]  /*66d0*/  SHF.R.S32.HI R126, RZ, 0x7, R126 ;  /* 0x00000007ff7e7819 */ /* 0x000fe2000001147e */
[----:B------:R-:W-:Y:S01]  /*66e0*/  ULEA UR30, UP6, UR29, UR48, 0x2 ;  /* 0x000000301d1e7291 */ /* 0x000fe2000f8c103f */
[----:B------:R-:W-:Y:S01]  /*66f0*/  SHF.R.S32.HI R53, RZ, 0x1f, R232 ;  /* 0x0000001fff357819 */ /* 0x000fe200000114e8 */
[----:B------:R-:W-:Y:S01]  /*6700*/  ULEA UR35, UP4, UR43, UR48, 0x2 ;  /* 0x000000302b237291 */ /* 0x000fe2000f88103f */
[----:B------:R-:W-:Y:S01]  /*6710*/  IMAD.U32 R117, RZ, RZ, UR53 ;  /* 0x00000035ff757e24 */ /* 0x000fe2000f8e00ff */
[----:B------:R-:W-:Y:S01]  /*6720*/  ULEA UR39, UP3, UR44, UR48, 0x2 ;  /* 0x000000302c277291 */ /* 0x000fe2000f86103f */
[----:B------:R-:W-:Y:S01]  /*6730*/  SHF.R.S32.HI R104, RZ, 0x1f, R13 ;  /* 0x0000001fff687819 */ /* 0x000fe2000001140d */
[----:B------:R-:W-:Y:S01]  /*6740*/  ULEA UR40, UP2, UR45, UR48, 0x2 ;  /* 0x000000302d287291 */ /* 0x000fe2000f84103f */
[----:B------:R-:W-:Y:S01]  /*6750*/  SHF.R.S32.HI R105, RZ, 0x1f, R12 ;  /* 0x0000001fff697819 */ /* 0x000fe2000001140c */
[----:B------:R-:W-:Y:S01]  /*6760*/  ULEA UR41, UP1, UR46, UR48, 0x2 ;  /* 0x000000302e297291 */ /* 0x000fe2000f82103f */
[----:B------:R-:W-:Y:S01]  /*6770*/  LEA.HI.X R117, R26, R24, R117, 0x3, P0 ;  /* 0x000000181a757211 */ /* 0x000fe200000f1c75 */
[----:B------:R-:W-:Y:S01]  /*6780*/  ULEA.HI.X UR10, UR10, UR33, UR32, 0x2, UP5 ;  /* 0x000000210a0a7291 */ /* 0x000fe2000a8f1420 */
[----:B------:R-:W-:Y:S01]  /*6790*/  IADD3 R116, P0, R116, UR20, RZ ;  /* 0x0000001474747c10 */ /* 0x000fe2000ff1e0ff */
[----:B------:R-:W-:Y:S01]  /*67a0*/  USHF.R.S32.HI UR61, URZ, 0x1f, UR31 ;  /* 0x0000001f3f3d7899 */ /* 0x000fe2000801141f */
[----:B------:R-:W-:Y:S01]  /*67b0*/  SHF.R.S32.HI R106, RZ, 0x1f, R11 ;  /* 0x0000001fff6a7819 */ /* 0x000fe2000001140b */
[----:B------:R-:W-:Y:S01]  /*67c0*/  ULEA UR32, UP5, UR31, UR48, 0x2 ;  /* 0x000000301f207291 */ /* 0x000fe2000f8a103f */
[----:B------:R-:W-:Y:S01]  /*67d0*/  SHF.R.S32.HI R107, RZ, 0x1f, R18 ;  /* 0x0000001fff6b7819 */ /* 0x000fe20000011412 */
[----:B------:R-:W-:Y:S01]  /*67e0*/  ULEA.HI.X UR11, UR11, UR33, UR34, 0x2, UP0 ;  /* 0x000000210b0b7291 */ /* 0x000fe200080f1422 */
        /* <DEDUP_REMOVED lines=8> */
[----:B------:R-:W-:Y:S01]  /*6870*/  SHF.L.U64.HI R108, R10, 0x2, R109 ;  /* 0x000000020a6c7819 */ /* 0x000fe2000001026d */
[----:B------:R-:W-:Y:S01]  /*6880*/  ULEA.HI.X UR46, UR46, UR33, UR54, 0x2, UP1 ;  /* 0x000000212e2e7291 */ /* 0x000fe200088f1436 */
[----:B------:R-:W-:Y:S01]  /*6890*/  SHF.L.U64.HI R109, R9, 0x2, R110 ;  /* 0x00000002096d7819 */ /* 0x000fe2000001026e */
[----:B------:R-:W-:Y:S01]  /*68a0*/  USHF.R.S32.HI UR60, URZ, 0x1f, UR49 ;  /* 0x0000001f3f3c7899 */ /* 0x000fe20008011431 */
[----:B------:R-:W-:Y:S01]  /*68b0*/  SHF.L.U64.HI R17, R102, 0x2, R17 ;  /* 0x0000000266117819 */ /* 0x000fe20000010211 */
[----:B------:R-:W-:Y:S01]  /*68c0*/  USHF.R.S32.HI UR52, URZ, 0x1f, UR47 ;  /* 0x0000001f3f347899 */ /* 0x000fe2000801142f */
[----:B------:R-:W-:Y:S01]  /*68d0*/  SHF.L.U64.HI R54, R96, 0x2, R54 ;  /* 0x0000000260367819 */ /* 0x000fe20000010236 */
[----:B------:R-:W-:Y:S01]  /*68e0*/  ULEA UR34, UP0, UR49, UR48, 0x2 ;  /* 0x0000003031227291 */ /* 0x000fe2000f80103f */
[----:B------:R-:W-:Y:S01]  /*68f0*/  SHF.L.U64.HI R55, R97, 0x2, R55 ;  /* 0x0000000261377819 */ /* 0x000fe20000010237 */
[----:B------:R-:W-:Y:S01]  /*6900*/  ULEA UR42, UP6, UR47, UR48, 0x2 ;  /* 0x000000302f2a7291 */ /* 0x000fe2000f8c103f */
[----:B------:R-:W-:Y:S01]  /*6910*/  SHF.L.U64.HI R56, R85, 0x2, R56 ;  /* 0x0000000255387819 */ /* 0x000fe20000010238 */
[----:B------:R-:W-:Y:S01]  /*6920*/  UIADD3 UR14, UP1, UR14, UR22, URZ ;  /* 0x000000160e0e7290 */ /* 0x000fe2000ff3e03f */
[----:B------:R-:W-:Y:S01]  /*6930*/  IMAD R72, R84, UR24, RZ ;  /* 0x0000001854487c24 */ /* 0x000fe2000f8e02ff */
[----:B------:R-:W-:Y:S01]  /*6940*/  UIADD3 UR5, UP2, UR5, UR22, URZ ;  /* 0x0000001605057290 */ /* 0x000fe2000ff5e03f */
[----:B------:R-:W-:Y:S01]  /*6950*/  SHF.L.U64.HI R110, R8, 0x2, R103 ;  /* 0x00000002086e7819 */ /* 0x000fe20000010267 */
[----:B------:R-:W-:Y:S01]  /*6960*/  UIADD3 UR6, UP3, UR6, UR22, URZ ;  /* 0x0000001606067290 */ /* 0x000fe2000ff7e03f */
[----:B------:R-:W-:Y:S01]  /*6970*/  SHF.L.U64.HI R53, R232, 0x2, R53 ;  /* 0x00000002e8357819 */ /* 0x000fe20000010235 */
[----:B------:R-:W-:Y:S01]  /*6980*/  UIADD3 UR7, UP4, UR7, UR22, URZ ;  /* 0x0000001607077290 */ /* 0x000fe2000ff9e03f */
[----:B------:R-:W-:Y:S01]  /*6990*/  IMAD R16, R248, UR24, RZ ;  /* 0x00000018f8107c24 */ /* 0x000fe2000f8e02ff */
[----:B------:R-:W-:Y:S01]  /*69a0*/  ULEA.HI.X UR31, UR31, UR33, UR61, 0x2, UP5 ;  /* 0x000000211f1f7291 */ /* 0x000fe2000a8f143d */
[----:B------:R-:W-:Y:S01]  /*69b0*/  IMAD R58, R113, UR24, RZ ;  /* 0x00000018713a7c24 */ /* 0x000fe2000f8e02ff */
[----:B------:R-:W-:Y:S01]  /*69c0*/  USHF.R.S32.HI UR27, URZ, 0x1f, UR26 ;  /* 0x0000001f3f1b7899 */ /* 0x000fe2000801141a */
[----:B------:R-:W-:Y:S01]  /*69d0*/  IMAD R59, R51, UR24, RZ ;  /* 0x00000018333b7c24 */ /* 0x000fe2000f8e02ff */
[----:B------:R-:W-:Y:S01]  /*69e0*/  ULEA UR48, UP5, UR26, UR48, 0x2 ;  /* 0x000000301a307291 */ /* 0x000fe2000f8a103f */
[----:B------:R-:W-:Y:S01]  /*69f0*/  IMAD R60, R50, UR24, RZ ;  /* 0x00000018323c7c24 */ /* 0x000fe2000f8e02ff */
[----:B------:R-:W-:Y:S01]  /*6a00*/  ULEA.HI.X UR49, UR49, UR33, UR60, 0x2, UP0 ;  /* 0x0000002131317291 */ /* 0x000fe200080f143c */
[----:B------:R-:W-:Y:S01]  /*6a10*/  IMAD R61, R47, UR24, RZ ;  /* 0x000000182f3d7c24 */ /* 0x000fe2000f8e02ff */
[----:B------:R-:W-:Y:S01]  /*6a20*/  ULEA.HI.X UR47, UR47, UR33, UR52, 0x2, UP6 ;  /* 0x000000212f2f7291 */ /* 0x000fe2000b0f1434 */
[----:B------:R-:W-:Y:S01]  /*6a30*/  IMAD R62, R46, UR24, RZ ;  /* 0x000000182e3e7c24 */ /* 0x000fe2000f8e02ff */
[----:B------:R-:W-:Y:S01]  /*6a40*/  UIADD3.X UR9, UR9, UR23, URZ, UP1, !UPT ;  /* 0x0000001709097290 */ /* 0x000fe20008ffe43f */
[----:B------:R-:W-:Y:S01]  /*6a50*/  IMAD R63, R43, UR24, RZ ;  /* 0x000000182b3f7c24 */ /* 0x000fe2000f8e02ff */
[----:B------:R-:W-:Y:S01]  /*6a60*/  UIADD3.X UR10, UR10, UR23, URZ, UP2, !UPT ;  /* 0x000000170a0a7290 */ /* 0x000fe200097fe43f */
[----:B------:R-:W-:Y:S01]  /*6a70*/  IMAD R64, R42, UR24, RZ ;  /* 0x000000182a407c24 */ /* 0x000fe2000f8e02ff */
[----:B------:R-:W-:Y:S01]  /*6a80*/  UIADD3.X UR11, UR11, UR23, URZ, UP3, !UPT ;  /* 0x000000170b0b7290 */ /* 0x000fe20009ffe43f */
[----:B------:R-:W-:Y:S01]  /*6a90*/  IMAD R65, R41, UR24, RZ ;  /* 0x0000001829417c24 */ /* 0x000fe2000f8e02ff */
[----:B------:R-:W-:Y:S01]  /*6aa0*/  UIADD3.X UR12, UR12, UR23, URZ, UP4, !UPT ;  /* 0x000000170c0c7290 */ /* 0x000fe2000a7fe43f */
[----:B------:R-:W-:Y:S01]  /*6ab0*/  IMAD R66, R40, UR24, RZ ;  /* 0x0000001828427c24 */ /* 0x000fe2000f8e02ff */
[----:B------:R-:W-:Y:S01]  /*6ac0*/  UIADD3 UR8, UP6, UR8, UR22, URZ ;  /* 0x0000001608087290 */ /* 0x000fe2000ffde03f */
        /* <DEDUP_REMOVED lines=37> */
[----:B------:R-:W-:Y:S01]  /*6d20*/  IADD3.X R117, R117, UR21, RZ, P0, !PT ;  /* 0x0000001575757c10 */ /* 0x000fe200087fe4ff */
[----:B------:R-:W-:Y:S01]  /*6d30*/  IMAD R87, R229, UR24, RZ ;  /* 0x00000018e5577c24 */ /* 0x000fe2000f8e02ff */
[----:B------:R-:W-:Y:S01]  /*6d40*/  CS2R R24, SRZ ;  /* 0x0000000000187805 */ /* 0x000fe2000001ff00 */
[----:B------:R-:W-:Y:S01]  /*6d50*/  IMAD R88, R230, UR24, RZ ;  /* 0x00000018e6587c24 */ /* 0x000fe2000f8e02ff */
[----:B------:R-:W-:Y:S01]  /*6d60*/  CS2R R26, SRZ ;  /* 0x00000000001a7805 */ /* 0x000fe2000001ff00 */
[----:B------:R-:W-:Y:S01]  /*6d70*/  IMAD R89, R234, UR24, RZ ;  /* 0x00000018ea597c24 */ /* 0x000fe2000f8e02ff */
[----:B------:R-:W-:Y:S01]  /*6d80*/  CS2R R28, SRZ ;  /* 0x00000000001c7805 */ /* 0x000fe2000001ff00 */
[----:B------:R-:W-:Y:S01]  /*6d90*/  IMAD R90, R235, UR24, RZ ;  /* 0x00000018eb5a7c24 */ /* 0x000fe2000f8e02ff */
[----:B------:R-:W-:Y:S01]  /*6da0*/  CS2R R30, SRZ ;  /* 0x00000000001e7805 */ /* 0x000fe2000001ff00 */
[----:B------:R-:W-:Y:S01]  /*6db0*/  IMAD R91, R236, UR24, RZ ;  /* 0x00000018ec5b7c24 */ /* 0x000fe2000f8e02ff */
[----:B------:R-:W-:Y:S01]  /*6dc0*/  SHF.L.U64.HI R104, R13, 0x2, R104 ;  /* 0x000000020d687819 */ /* 0x000fe20000010268 */
        /* <DEDUP_REMOVED lines=22> */
[----:B------:R-:W-:Y:S01]  /*6f30*/  VIADD R103, R126, 0xfffffffe ;  /* 0xfffffffe7e677836 */ /* 0x000fe20000000000 */
[----:B------:R-:W-:-:S02]  /*6f40*/  UIADD3.X UR47, UR47, UR23, URZ, UP3, !UPT ;  /* 0x000000172f2f7290 */ /* 0x000fc40009ffe43f */
[----:B------:R-:W-:Y:S02]  /*6f50*/  UIADD3.X UR49, UR27, UR23, URZ, UP4, !UPT ;  /* 0x000000171b317290 */ /* 0x000fe4000a7fe43f */
[----:B------:R-:W-:Y:S02]  /*6f60*/  UIADD3 UR50, UR50, -0x100, URZ ;  /* 0xffffff0032327890 */ /* 0x000fe4000fffe03f */
[----:B------:R-:W-:Y:S01]  /*6f70*/  USHF.L.U32 UR52, UR25, 0x2, URZ ;  /* 0x0000000219347899 */ /* 0x000fe2000800063f */
[----:B------:R-:W-:Y:S01]  /*6f80*/  UMOV UR56, 0x1 ;  /* 0x0000000100387882 */ /* 0x000fe20000000000 */
[----:B------:R-:W-:Y:S02]  /*6f90*/  USHF.L.U64.HI UR51, UR25, 0x2, UR51 ;  /* 0x0000000219337899 */ /* 0x000fe40008010233 */
[----:B------:R-:W-:Y:S01]  /*6fa0*/  USHF.L.U64.HI UR53, UR38, 0x2, UR53 ;  /* 0x0000000226357899 */ /* 0x000fe20008010235 */
[----:B------:R-:W-:Y:S01]  /*6fb0*/  UMOV UR55, 0xffffffff ;  /* 0xffffffff00377882 */ /* 0x000fe20000000000 */
[----:B------:R-:W-:-:S10]  /*6fc0*/  UMOV UR54, URZ ;  /* 0x0000003f00367c82 */ /* 0x000fd40008000000 */
.L_x_1:
[----:B------:R-:W-:Y:S01]  /*6fd0*/  UIADD3 UR55, UR55, 0x1, URZ ;  /* 0x0000000137377890 */ /* 0x000fe2000fffe03f */
[----:B------:R-:W-:-:S04]  /*6fe0*/  DEPBAR.LE SB0, 0x2 ;  /* 0x000080800000791a */ /* 0x000fc80000000000 */
[----:B------:R-:W-:Y:S01]  /*6ff0*/  BAR.SYNC.DEFER_BLOCKING 0x0 ;  /* 0x0000000000007b1d */ /* 0x000fe20000010000 */
[----:B------:R-:W-:Y:S01]  /*7000*/  UISETP.GT.AND UP0, UPT, UR55, 0x2, UPT ;  /* 0x000000023700788c */ /* 0x000fe2000bf04270 */
[C---:B------:R-:W-:Y:S01]  /*7010*/  LOP3.LUT R112, R3.reuse, 0x2, RZ, 0xfc, !PT ;  /* 0x0000000203707812 */ /* 0x040fe200078efcff */
[----:B------:R-:W-:Y:S01]  /*7020*/  UIADD3 UR56, UR56, 0x1, URZ ;  /* 0x0000000138387890 */ /* 0x000fe2000fffe03f */
[----:B------:R-:W-:Y:S01]  /*7030*/  ISETP.GE.AND P1, PT, R3, UR50, PT ;  /* 0x0000003203007c0c */ /* 0x000fe2000bf26270 */
[----:B------:R-:W-:Y:S01]  /*7040*/  USEL UR55, UR55, URZ, !UP0 ;  /* 0x0000003f37377287 */ /* 0x000fe2000c000000 */
[----:B------:R-:W-:Y:S01]  /*7050*/  ISETP.GE.AND P2, PT, R112, UR50, PT ;  /* 0x0000003270007c0c */ /* 0x000fe2000bf46270 */
[----:B------:R-:W-:Y:S01]  /*7060*/  UMOV UR23, 0x40000040 ;  /* 0x4000004000177882 */ /* 0x000fe20000000000 */
[----:B------:R-:W-:Y:S01]  /*7070*/  ISETP.LE.AND P0, PT, R103, UR54, PT ;  /* 0x0000003667007c0c */ /* 0x000fe2000bf03270 */
[----:B------:R-:W-:Y:S01]  /*7080*/  ULEA UR21, UR55, UR37, 0xd ;  /* 0x0000002537157291 */ /* 0x000fe2000f8e683f */
[----:B------:R-:W-:Y:S01]  /*7090*/  SEL R112, RZ, 0x4, P1 ;  /* 0x00000004ff707807 */ /* 0x000fe20000800000 */
[----:B------:R-:W-:Y:S01]  /*70a0*/  ULEA UR20, UR55, UR37, 0xf ;  /* 0x0000002537147291 */ /* 0x000fe2000f8e783f */
[----:B------:R-:W-:Y:S01]  /*70b0*/  SEL R113, RZ, 0x4, P2 ;  /* 0x00000004ff717807 */ /* 0x000fe20001000000 */
[----:B------:R-:W-:Y:S01]  /*70c0*/  UIADD3 UR21, UR21, 0x18000, URZ ;  /* 0x0001800015157890 */ /* 0x000fe2000fffe03f */
[----:B------:R-:W-:Y:S01]  /*70d0*/  SEL R112, R112, RZ, !P0 ;  /* 0x000000ff70707207 */ /* 0x000fe20004000000 */
[----:B------:R-:W-:Y:S01]  /*70e0*/  USHF.R.U32.HI UR20, URZ, 0x4, UR20 ;  /* 0x000000043f147899 */ /* 0x000fe20008011614 */
[----:B------:R-:W-:Y:S01]  /*70f0*/  ISETP.GE.AND P1, PT, R244, UR50, PT ;  /* 0x00000032f4007c0c */ /* 0x000fe2000bf26270 */
[----:B------:R-:W-:Y:S01]  /*7100*/  USHF.R.U32.HI UR21, URZ, 0x4, UR21 ;  /* 0x000000043f157899 */ /* 0x000fe20008011615 */
[----:B------:R-:W-:Y:S01]  /*7110*/  ISETP.NE.U32.AND P3, PT, R112, RZ, PT ;  /* 0x000000ff7000720c */ /* 0x000fe20003f65070 */
[----:B------:R-:W-:Y:S01]  /*7120*/  USGXT.U32 UR20, UR20, 0xe ;  /* 0x0000000e1414789a */ /* 0x000fe20008000000 */
[----:B------:R-:W-:Y:S01]  /*7130*/  IMAD.MOV.U32 R112, RZ, RZ, R116 ;  /* 0x000000ffff707224 */ /* 0x000fe200078e0074 */
[----:B------:R-:W-:Y:S01]  /*7140*/  USGXT.U32 UR22, UR21, 0xe ;  /* 0x0000000e1516789a */ /* 0x000fe20008000000 */
[----:B------:R-:W-:Y:S01]  /*7150*/  SEL R113, R113, RZ, !P0 ;  /* 0x000000ff71717207 */ /* 0x000fe20004000000 */
[----:B------:R-:W1:Y:S01]  /*7160*/  S2R R125, SR_TID.X ;  /* 0x00000000007d7919 */ /* 0x000e620000002100 */
[----:B------:R-:W-:Y:S01]  /*7170*/  WARPGROUP.ARRIVE ;  /* 0x00000000000079c5 */ /* 0x000fe20000000000 */
[----:B------:R-:W-:Y:S01]  /*7180*/  UMOV UR21, 0x40000040 ;  /* 0x4000004000157882 */ /* 0x000fe20000000000 */
[----:B------:R-:W-:Y:S01]  /*7190*/  UIADD3 UR24, UP1, UR22, 0x2, URZ ;  /* 0x0000000216187890 */ /* 0x000fe2000ff3e03f */
[----:B------:R-:W-:Y:S01]  /*71a0*/  SEL R115, RZ, 0x4, P1 ;  /* 0x00000004ff737807 */ /* 0x000fe20000800000 */
[----:B------:R-:W-:Y:S01]  /*71b0*/  UIADD3 UR54, UR54, 0x1, URZ ;  /* 0x0000000136367890 */ /* 0x000fe2000fffe03f */
[----:B------:R-:W-:Y:S01]  /*71c0*/  ISETP.NE.U32.AND P4, PT, R113, RZ, PT ;  /* 0x000000ff7100720c */ /* 0x000fe20003f85070 */
[----:B------:R-:W-:Y:S01]  /*71d0*/  HGMMA.64x16x8.F32.TF32 R24, gdesc[UR20], R24 ;  /* 0x04200000141879f0 */ /* 0x000fe20008702818 */
[----:B------:R-:W-:Y:S01]  /*71e0*/  UIADD3 UR23, UP0, UR20, 0x2, URZ ;  /* 0x0000000214177890 */ /* 0x000fe2000ff1e03f */
[----:B------:R-:W-:Y:S01]  /*71f0*/  LEA R114, P1, R4, R112, 0x2 ;  /* 0x0000007004727211 */ /* 0x000fe200078210ff */
[----:B------:R-:W-:Y:S01]  /*7200*/  UMOV UR21, URZ ;  /* 0x0000003f00157c82 */ /* 0x000fe20008000000 */
[----:B------:R-:W-:Y:S01]  /*7210*/  UMOV UR20, URZ ;  /* 0x0000003f00147c82 */ /* 0x000fe20008000000 */
[----:B------:R-:W-:Y:S01]  /*7220*/  UIADD3.X UR25, UR21, 0x40000040, URZ, UP1, !UPT ;  /* 0x4000004015197890 */ /* 0x000fe20008ffe43f */
[----:B------:R-:W-:Y:S01]  /*7230*/  IMAD.MOV.U32 R113, RZ, RZ, R117 ;  /* 0x000000ffff717224 */ /* 0x000fe200078e0075 */
[----:B------:R-:W-:Y:S01]  /*7240*/  UIADD3.X UR22, UR20, 0x40000040, URZ, UP0, !UPT ;  /* 0x4000004014167890 */ /* 0x000fe200087fe43f */
[----:B------:R-:W-:Y:S01]  /*7250*/  ISETP.GE.AND P2, PT, R243, UR50, PT ;  /* 0x00000032f3007c0c */ /* 0x000fe2000bf46270 */
[----:B------:R-:W-:Y:S01]  /*7260*/  UISETP.GT.AND UP0, UPT, UR56, 0x2, UPT ;  /* 0x000000023800788c */ /* 0x000fe2000bf04270 */
[----:B------:R-:W-:Y:S01]  /*7270*/  SEL R116, R115, RZ, !P0 ;  /* 0x000000ff73747207 */ /* 0x000fe20004000000 */
[----:B------:R-:W-:Y:S01]  /*7280*/  UMOV UR20, UR23 ;  /* 0x0000001700147c82 */ /* 0x000fe20008000000 */
[----:B------:R-:W-:Y:S01]  /*7290*/  UMOV UR23, UR25 ;  /* 0x0000001900177c82 */ /* 0x000fe20008000000 */
[----:B------:R-:W-:Y:S01]  /*72a0*/  USEL UR56, UR56, URZ, !UP0 ;  /* 0x0000003f38387287 */ /* 0x000fe2000c000000 */
[----:B------:R-:W-:Y:S01]  /*72b0*/  IMAD.X R115, R113, 0x1, R129, P1 ;  /* 0x0000000171737824 */ /* 0x000fe200008e0681 */
[----:B------:R-:W-:Y:S01]  /*72c0*/  UMOV UR21, UR22 ;  /* 0x0000001600157c82 */ /* 0x000fe20008000000 */
[----:B------:R-:W-:Y:S01]  /*72d0*/  UMOV UR22, UR24 ;  /* 0x0000001800167c82 */ /* 0x000fe20008000000 */
[----:B------:R-:W-:Y:S01]  /*72e0*/  UIADD3.64 UR24, UR20, 0x2, URZ ;  /* 0x0000000214187897 */ /* 0x000fe2000fffe03f */
[----:B------:R-:W-:Y:S01]  /*72f0*/  SEL R117, RZ, 0x4, P2 ;  /* 0x00000004ff757807 */ /* 0x000fe20001000000 */
[----:B------:R-:W-:Y:S01]  /*7300*/  UIADD3.64 UR26, UR22, 0x2, URZ ;  /* 0x00000002161a7897 */ /* 0x000fe2000fffe03f */
[----:B------:R-:W-:-:S02]  /*7310*/  ISETP.GE.AND P5, PT, R228, UR50, PT ;  /* 0x00000032e4007c0c */ /* 0x000fc4000bfa6270 */
[----:B------:R-:W-:Y:S02]  /*7320*/  SEL R117, R117, RZ, !P0 ;  /* 0x000000ff75757207 */ /* 0x000fe40004000000 */
[----:B------:R-:W-:Y:S02]  /*7330*/  ISETP.NE.U32.AND P2, PT, R116, RZ, PT ;  /* 0x000000ff7400720c */ /* 0x000fe40003f45070 */
[----:B------:R-:W-:Y:S02]  /*7340*/  SEL R116, RZ, 0x4, P5 ;  /* 0x00000004ff747807 */ /* 0x000fe40002800000 */
[----:B------:R-:W-:Y:S02]  /*7350*/  ISETP.NE.U32.AND P1, PT, R117, RZ, PT ;  /* 0x000000ff7500720c */ /* 0x000fe40003f25070 */
[----:B------:R-:W-:Y:S02]  /*7360*/  ISETP.GE.AND P6, PT, R35, UR50, PT ;  /* 0x0000003223007c0c */ /* 0x000fe4000bfc6270 */
[----:B------:R-:W-:-:S02]  /*7370*/  SEL R116, R116, RZ, !P0 ;  /* 0x000000ff74747207 */ /* 0x000fc40004000000 */
[----:B------:R-:W-:Y:S02]  /*7380*/  SEL R120, RZ, 0x4, P6 ;  /* 0x00000004ff787807 */ /* 0x000fe40003000000 */
[C---:B------:R-:W-:Y:S02]  /*7390*/  LOP3.LUT R122, R3.reuse, 0x4, RZ, 0xfc, !PT ;  /* 0x00000004037a7812 */ /* 0x040fe400078efcff */
[----:B------:R-:W-:Y:S02]  /*73a0*/  SEL R120, R120, RZ, !P0 ;  /* 0x000000ff78787207 */ /* 0x000fe40004000000 */
[C---:B------:R-:W-:Y:S02]  /*73b0*/  LOP3.LUT R121, R3.reuse, 0x6, RZ, 0xfc, !PT ;  /* 0x0000000603797812 */ /* 0x040fe400078efcff */
[----:B------:R-:W-:Y:S02]  /*73c0*/  LOP3.LUT R123, R3, 0x8, RZ, 0xfc, !PT ;  /* 0x00000008037b7812 */ /* 0x000fe400078efcff */
[----:B------:R-:W-:-:S02]  /*73d0*/  ISETP.GE.AND P6, PT, R121, UR50, PT ;  /* 0x0000003279007c0c */ /* 0x000fc4000bfc6270 */
[----:B------:R-:W-:Y:S02]  /*73e0*/  LOP3.LUT R121, R34, 0x10, RZ, 0x3c, !PT ;  /* 0x0000001022797812 */ /* 0x000fe400078e3cff */
[----:B------:R-:W-:Y:S02]  /*73f0*/  LOP3.LUT R124, R3, 0xc, RZ, 0xfc, !PT ;  /* 0x0000000c037c7812 */ /* 0x000fe400078efcff */
[----:B-1----:R-:W-:Y:S01]  /*7400*/  LEA.HI R125, R125, 0x5e, RZ, 0x1a ;  /* 0x0000005e7d7d7811 */ /* 0x002fe200078fd0ff */
[----:B------:R-:W-:Y:S01]  /*7410*/  HGMMA.64x16x8.F32.TF32 R24, gdesc[UR20], R24 ;  /* 0x04200000141879f0 */ /* 0x000fe20008702818 */
[----:B------:R-:W-:-:S03]  /*7420*/  LOP3.LUT R132, R2, 0x60, RZ, 0x3c, !PT ;  /* 0x0000006002847812 */ /* 0x000fc600078e3cff */
[----:B------:R-:W-:Y:S01]  /*7430*/  HGMMA.64x16x8.F32.TF32 R24, gdesc[UR24], R24 ;  /* 0x04200000181879f0 */ /* 0x000fe20008702818 */
[----:B------:R-:W-:Y:S02]  /*7440*/  UIADD3.64 UR24, UR20, 0x4, URZ ;  /* 0x0000000414187897 */ /* 0x000fe4000fffe03f */
[----:B------:R-:W-:-:S09]  /*7450*/  UIADD3.64 UR26, UR22, 0x4, URZ ;  /* 0x00000004161a7897 */ /* 0x000fd2000fffe03f */
        /* <DEDUP_REMOVED lines=32> */
[----:B------:R-:W-:Y:S02]  /*7660*/  UIADD3.64 UR26, UR22, 0x182, URZ ;  /* 0x00000182161a7897 */ /* 0x000fe4000fffe03f */
[----:B------:R-:W-:Y:S02]  /*7670*/  UIADD3.64 UR20, UR20, 0x604, URZ ;  /* 0x0000060414147897 */ /* 0x000fe4000fffe03f */
[----:B------:R-:W-:-:S05]  /*7680*/  UIADD3.64 UR22, UR22, 0x184, URZ ;  /* 0x0000018416167897 */ /* 0x000fca000fffe03f */
[----:B------:R-:W-:Y:S04]  /*7690*/  HGMMA.64x16x8.F32.TF32 R24, gdesc[UR24], R24 ;  /* 0x04200000181879f0 */ /* 0x000fe80008702818 */
[----:B------:R-:W-:Y:S01]  /*76a0*/  HGMMA.64x16x8.F32.TF32 R24, gdesc[UR20], R24, gsb0 ;  /* 0x04200000141879f0 */ /* 0x000fe20008002818 */
[----:B------:R-:W-:-:S06]  /*76b0*/  ULEA UR20, UR56, UR37, 0xf ;  /* 0x0000002538147291 */ /* 0x000fcc000f8e783f */
[----:B------:R-:W-:Y:S02]  /*76c0*/  VIADD R119, R34, UR20 ;  /* 0x0000001422777c36 */ /* 0x000fe40008000000 */
[----:B------:R-:W-:Y:S01]  /*76d0*/  VIADD R121, R121, UR20 ;  /* 0x0000001479797c36 */ /* 0x000fe20008000000 */
[----:B------:R-:W-:Y:S02]  /*76e0*/  WARPGROUP.DEPBAR.LE gsb0, 0x1 ;  /* 0x00008000000079c5 */ /* 0x000fe40000010100 */
[----:B------:R-:W-:Y:S06]  /*76f0*/  BAR.SYNC.DEFER_BLOCKING 0x0 ;  /* 0x0000000000007b1d */ /* 0x000fec0000010000 */
[----:B------:R-:W-:Y:S01]  /*7700*/  @!PT LDS RZ, [RZ] ;  /* 0x00000000fffff984 */ /* 0x000fe20000000800 */
[----:B------:R-:W-:Y:S01]  /*7710*/  @!PT LDS RZ, [RZ] ;  /* 0x00000000fffff984 */ /* 0x000fe20000000800 */
[----:B------:R-:W-:Y:S01]  /*7720*/  @!PT LDS RZ, [RZ] ;  /* 0x00000000fffff984 */ /* 0x000fe20000000800 */
[----:B------:R1:W-:Y:S01]  /*7730*/  LDGSTS.E [R119], desc[UR58][R114.64], P3 ;  /* 0x0000000072777fae */ /* 0x0003e2000992187a */
[----:B------:R-:W-:-:S04]  /*7740*/  ISETP.GE.AND P3, PT, R227, UR50, PT ;  /* 0x00000032e3007c0c */ /* 0x000fc8000bf66270 */
[----:B------:R-:W-:Y:S02]  /*7750*/  SEL R117, RZ, 0x4, P3 ;  /* 0x00000004ff757807 */ /* 0x000fe40001800000 */
[----:B------:R-:W-:Y:S02]  /*7760*/  ISETP.NE.U32.AND P3, PT, R116, RZ, PT ;  /* 0x000000ff7400720c */ /* 0x000fe40003f65070 */
[----:B------:R-:W-:Y:S01]  /*7770*/  SEL R118, R117, RZ, !P0 ;  /* 0x000000ff75767207 */ /* 0x000fe20004000000 */
[----:B------:R-:W-:Y:S01]  /*7780*/  IMAD.WIDE R116, R99, 0x4, R112 ;  /* 0x0000000463747825 */ /* 0x000fe200078e0270 */
[----:B-1----:R-:W-:-:S05]  /*7790*/  LEA R114, P5, R5, R112, 0x2 ;  /* 0x0000007005727211 */ /* 0x002fca00078a10ff */
[----:B------:R-:W-:Y:S01]  /*77a0*/  IMAD.X R115, R113, 0x1, R128, P5 ;  /* 0x0000000171737824 */ /* 0x000fe200028e0680 */
[----:B------:R-:W-:-:S04]  /*77b0*/  ISETP.GE.AND P5, PT, R36, UR50, PT ;  /* 0x0000003224007c0c */ /* 0x000fc8000bfa6270 */
[----:B------:R1:W-:Y:S01]  /*77c0*/  LDGSTS.E [R119+0x8], desc[UR58][R114.64], P4 ;  /* 0x0000800072777fae */ /* 0x0003e2000a12187a */
[----:B------:R-:W-:Y:S02]  /*77d0*/  ISETP.NE.U32.AND P4, PT, R118, RZ, PT ;  /* 0x000000ff7600720c */ /* 0x000fe40003f85070 */
[----:B------:R-:W-:Y:S01]  /*77e0*/  SEL R118, RZ, 0x4, P5 ;  /* 0x00000004ff767807 */ /* 0x000fe20002800000 */
[----:B------:R2:W-:Y:S01]  /*77f0*/  LDGSTS.E [R119+0x2000], desc[UR58][R116.64], P2 ;  /* 0x0200000074777fae */ /* 0x0005e2000912187a */
[----:B------:R-:W-:Y:S02]  /*7800*/  ISETP.GE.AND P5, PT, R122, UR50, PT ;  /* 0x000000327a007c0c */ /* 0x000fe4000bfa6270 */
[----:B------:R-:W-:Y:S02]  /*7810*/  ISETP.NE.U32.AND P2, PT, R120, RZ, PT ;  /* 0x000000ff7800720c */ /* 0x000fe40003f45070 */
[----:B------:R-:W-:Y:S02]  /*7820*/  SEL R118, R118, RZ, !P0 ;  /* 0x000000ff76767207 */ /* 0x000fe40004000000 */
[----:B------:R-:W-:Y:S01]  /*7830*/  SEL R120, RZ, 0x4, P5 ;  /* 0x00000004ff787807 */ /* 0x000fe20002800000 */
[----:B-1----:R-:W-:Y:S01]  /*7840*/  IMAD.WIDE R114, R98, 0x4, R112 ;  /* 0x0000000462727825 */ /* 0x002fe200078e0270 */
[----:B------:R-:W-:-:S02]  /*7850*/  ISETP.NE.U32.AND P5, PT, R118, RZ, PT ;  /* 0x000000ff7600720c */ /* 0x000fc40003fa5070 */
[----:B------:R-:W-:Y:S01]  /*7860*/  SEL R118, RZ, 0x4, P6 ;  /* 0x00000004ff767807 */ /* 0x000fe20003000000 */
[----:B--2---:R-:W-:Y:S01]  /*7870*/  IMAD.WIDE R116, R85, 0x4, R112 ;  /* 0x0000000455747825 */ /* 0x004fe200078e0270 */
[----:B------:R-:W-:Y:S01]  /*7880*/  SEL R120, R120, RZ, !P0 ;  /* 0x000000ff78787207 */ /* 0x000fe20004000000 */
[----:B------:R1:W-:Y:S01]  /*7890*/  LDGSTS.E [R119+0x2008], desc[UR58][R114.64], P1 ;  /* 0x0200800072777fae */ /* 0x0003e2000892187a */
[----:B------:R-:W-:Y:S02]  /*78a0*/  ISETP.GE.AND P6, PT, R242, UR50, PT ;  /* 0x00000032f2007c0c */ /* 0x000fe4000bfc6270 */
[----:B------:R-:W-:Y:S01]  /*78b0*/  ISETP.NE.U32.AND P1, PT, R120, RZ, PT ;  /* 0x000000ff7800720c */ /* 0x000fe20003f25070 */
[----:B------:R2:W-:Y:S01]  /*78c0*/  LDGSTS.E [R119+0x4000], desc[UR58][R116.64], P3 ;  /* 0x0400000074777fae */ /* 0x0005e2000992187a */
[----:B------:R-:W-:Y:S02]  /*78d0*/  SEL R118, R118, RZ, !P0 ;  /* 0x000000ff76767207 */ /* 0x000fe40004000000 */
[----:B------:R-:W-:-:S02]  /*78e0*/  SEL R120, RZ, 0x4, P6 ;  /* 0x00000004ff787807 */ /* 0x000fc40003000000 */
[----:B------:R-:W-:Y:S02]  /*78f0*/  ISETP.GE.AND P6, PT, R241, UR50, PT ;  /* 0x00000032f1007c0c */ /* 0x000fe4000bfc6270 */
[----:B------:R-:W-:Y:S01]  /*7900*/  ISETP.NE.U32.AND P3, PT, R118, RZ, PT ;  /* 0x000000ff7600720c */ /* 0x000fe20003f65070 */
[--C-:B-1----:R-:W-:Y:S01]  /*7910*/  IMAD.WIDE R114, R71, 0x4, R112.reuse ;  /* 0x0000000447727825 */ /* 0x102fe200078e0270 */
[----:B------:R-:W-:Y:S02]  /*7920*/  SEL R118, RZ, 0x4, P6 ;  /* 0x00000004ff767807 */ /* 0x000fe40003000000 */
[----:B------:R-:W-:Y:S01]  /*7930*/  SEL R120, R120, RZ, !P0 ;  /* 0x000000ff78787207 */ /* 0x000fe20004000000 */
[----:B--2---:R-:W-:Y:S01]  /*7940*/  IMAD.WIDE R116, R84, 0x4, R112 ;  /* 0x0000000454747825 */ /* 0x004fe200078e0270 */
[----:B------:R-:W-:Y:S02]  /*7950*/  SEL R118, R118, RZ, !P0 ;  /* 0x000000ff76767207 */ /* 0x000fe40004000000 */
[----:B------:R-:W-:-:S02]  /*7960*/  LOP3.LUT R122, R3, 0xa, RZ, 0xfc, !PT ;  /* 0x0000000a037a7812 */ /* 0x000fc400078efcff */
[----:B------:R1:W-:Y:S01]  /*7970*/  LDGSTS.E [R119+0x4008], desc[UR58][R116.64], P4 ;  /* 0x0400800074777fae */ /* 0x0003e2000a12187a */
[----:B------:R-:W-:-:S03]  /*7980*/  ISETP.NE.U32.AND P4, PT, R120, RZ, PT ;  /* 0x000000ff7800720c */ /* 0x000fc60003f85070 */
[----:B------:R2:W-:Y:S01]  /*7990*/  LDGSTS.E [R119+0x6000], desc[UR58][R114.64], P2 ;  /* 0x0600000072777fae */ /* 0x0005e2000912187a */
[----:B------:R-:W-:Y:S01]  /*79a0*/  ISETP.GE.AND P2, PT, R226, UR50, PT ;  /* 0x00000032e2007c0c */ /* 0x000fe2000bf46270 */
[----:B-1----:R-:W-:Y:S01]  /*79b0*/  IMAD.WIDE R116, R70, 0x4, R112 ;  /* 0x0000000446747825 */ /* 0x002fe200078e0270 */
[----:B--2---:R-:W-:-:S04]  /*79c0*/  LEA R114, P6, R6, R112, 0x2 ;  /* 0x0000007006727211 */ /* 0x004fc800078c10ff */
[----:B------:R1:W-:Y:S01]  /*79d0*/  LDGSTS.E [R119+0x6008], desc[UR58][R116.64], P5 ;  /* 0x0600800074777fae */ /* 0x0003e2000a92187a */
[----:B------:R-:W-:Y:S02]  /*79e0*/  ISETP.NE.U32.AND P5, PT, R118, RZ, PT ;  /* 0x000000ff7600720c */ /* 0x000fe40003fa5070 */
[----:B------:R-:W-:Y:S01]  /*79f0*/  SEL R118, RZ, 0x4, P2 ;  /* 0x00000004ff767807 */ /* 0x000fe20001000000 */
[----:B------:R-:W-:Y:S01]  /*7a00*/  IMAD.X R115, R113, 0x1, R127, P6 ;  /* 0x0000000171737824 */ /* 0x000fe200030e067f */
[----:B------:R-:W-:Y:S02]  /*7a10*/  ISETP.GE.AND P6, PT, R224, UR50, PT ;  /* 0x00000032e0007c0c */ /* 0x000fe4000bfc6270 */
[----:B------:R-:W-:Y:S02]  /*7a20*/  SEL R118, R118, RZ, !P0 ;  /* 0x000000ff76767207 */ /* 0x000fe40004000000 */
[----:B------:R-:W-:Y:S01]  /*7a30*/  SEL R120, RZ, 0x4, P6 ;  /* 0x00000004ff787807 */ /* 0x000fe20003000000 */
[----:B------:R2:W-:Y:S01]  /*7a40*/  LDGSTS.E [R121], desc[UR58][R114.64], P1 ;  /* 0x0000000072797fae */ /* 0x0005e2000892187a */
[----:B------:R-:W-:-:S02]  /*7a50*/  ISETP.NE.U32.AND P2, PT, R118, RZ, PT ;  /* 0x000000ff7600720c */ /* 0x000fc40003f45070 */
[----:B-1----:R-:W-:Y:S02]  /*7a60*/  LEA R116, P6, R7, R112, 0x2 ;  /* 0x0000007007747211 */ /* 0x002fe400078c10ff */
[----:B------:R-:W-:Y:S02]  /*7a70*/  ISETP.GE.AND P1, PT, R37, UR50, PT ;  /* 0x0000003225007c0c */ /* 0x000fe4000bf26270 */
[----:B------:R-:W-:Y:S01]  /*7a80*/  SEL R120, R120, RZ, !P0 ;  /* 0x000000ff78787207 */ /* 0x000fe20004000000 */
[----:B------:R-:W-:Y:S01]  /*7a90*/  IMAD.X R117, R113, 0x1, R111, P6 ;  /* 0x0000000171757824 */ /* 0x000fe200030e066f */
[----:B------:R-:W-:Y:S02]  /*7aa0*/  ISETP.GE.AND P6, PT, R38, UR50, PT ;  /* 0x0000003226007c0c */ /* 0x000fe4000bfc6270 */
[----:B------:R-:W-:Y:S01]  /*7ab0*/  SEL R118, RZ, 0x4, P1 ;  /* 0x00000004ff767807 */ /* 0x000fe20000800000 */
[----:B--2---:R-:W-:Y:S01]  /*7ac0*/  IMAD.WIDE R114, R97, 0x4, R112 ;  /* 0x0000000461727825 */ /* 0x004fe200078e0270 */
[----:B------:R1:W-:Y:S01]  /*7ad0*/  LDGSTS.E [R121+0x8], desc[UR58][R116.64], P3 ;  /* 0x0000800074797fae */ /* 0x0003e2000992187a */
[----:B------:R-:W-:-:S02]  /*7ae0*/  SEL R119, RZ, 0x4, P6 ;  /* 0x00000004ff777807 */ /* 0x000fc40003000000 */
[----:B------:R-:W-:Y:S01]  /*7af0*/  ISETP.NE.U32.AND P1, PT, R120, RZ, PT ;  /* 0x000000ff7800720c */ /* 0x000fe20003f25070 */
[----:B------:R2:W-:Y:S01]  /*7b00*/  LDGSTS.E [R121+0x2000], desc[UR58][R114.64], P4 ;  /* 0x0200000072797fae */ /* 0x0005e2000a12187a */
[----:B------:R-:W-:Y:S02]  /*7b10*/  SEL R118, R118, RZ, !P0 ;  /* 0x000000ff76767207 */ /* 0x000fe40004000000 */
[----:B------:R-:W-:Y:S02]  /*7b20*/  SEL R119, R119, RZ, !P0 ;  /* 0x000000ff77777207 */ /* 0x000fe40004000000 */
[----:B------:R-:W-:Y:S02]  /*7b30*/  ISETP.GE.AND P6, PT, R122, UR50, PT ;  /* 0x000000327a007c0c */ /* 0x000fe4000bfc6270 */
[----:B------:R-:W-:Y:S01]  /*7b40*/  ISETP.NE.U32.AND P3, PT, R118, RZ, PT ;  /* 0x000000ff7600720c */ /* 0x000fe20003f65070 */
[----:B-1----:R-:W-:Y:S01]  /*7b50*/  IMAD.WIDE R116, R96, 0x4, R112 ;  /* 0x0000000460747825 */ /* 0x002fe200078e0270 */
[----:B------:R-:W-:-:S02]  /*7b60*/  ISETP.NE.U32.AND P4, PT, R119, RZ, PT ;  /* 0x000000ff7700720c */ /* 0x000fc40003f85070 */
[----:B------:R-:W-:Y:S01]  /*7b70*/  SEL R119, RZ, 0x4, P6 ;  /* 0x00000004ff777807 */ /* 0x000fe20003000000 */
[----:B--2---:R-:W-:Y:S01]  /*7b80*/  IMAD.WIDE R114, R83, 0x4, R112 ;  /* 0x0000000453727825 */ /* 0x004fe200078e0270 */
[----:B------:R1:W-:Y:S01]  /*7b90*/  LDGSTS.E [R121+0x2008], desc[UR58][R116.64], P5 ;  /* 0x0200800074797fae */ /* 0x0003e2000a92187a */
[----:B------:R-:W-:Y:S02]  /*7ba0*/  ISETP.GE.AND P6, PT, R239, UR50, PT ;  /* 0x00000032ef007c0c */ /* 0x000fe4000bfc6270 */
[----:B------:R-:W-:Y:S01]  /*7bb0*/  ISETP.GE.AND P5, PT, R123, UR50, PT ;  /* 0x000000327b007c0c */ /* 0x000fe2000bfa6270 */
[----:B------:R2:W-:Y:S01]  /*7bc0*/  LDGSTS.E [R121+0x4000], desc[UR58][R114.64], P2 ;  /* 0x0400000072797fae */ /* 0x0005e2000912187a */
[----:B------:R-:W-:Y:S02]  /*7bd0*/  ISETP.GE.AND P2, PT, R240, UR50, PT ;  /* 0x00000032f0007c0c */ /* 0x000fe4000bf46270 */
[----:B------:R-:W-:Y:S02]  /*7be0*/  SEL R118, RZ, 0x4, P5 ;  /* 0x00000004ff767807 */ /* 0x000fe40002800000 */
[----:B------:R-:W-:-:S02]  /*7bf0*/  SEL R119, R119, RZ, !P0 ;  /* 0x000000ff77777207 */ /* 0x000fc40004000000 */
[----:B------:R-:W-:Y:S02]  /*7c00*/  SEL R118, R118, RZ, !P0 ;  /* 0x000000ff76767207 */ /* 0x000fe40004000000 */
[----:B-1----:R-:W-:Y:S02]  /*7c10*/  SEL R116, RZ, 0x4, P2 ;  /* 0x00000004ff747807 */ /* 0x002fe40001000000 */
[----:B------:R-:W-:Y:S01]  /*7c20*/  SEL R117, RZ, 0x4, P6 ;  /* 0x00000004ff757807 */ /* 0x000fe20003000000 */
[----:B--2---:R-:W-:Y:S01]  /*7c30*/  IMAD.WIDE R114, R82, 0x4, R112 ;  /* 0x0000000452727825 */ /* 0x004fe200078e0270 */
[----:B------:R-:W-:Y:S02]  /*7c40*/  SEL R116, R116, RZ, !P0 ;  /* 0x000000ff74747207 */ /* 0x000fe40004000000 */
[----:B------:R-:W-:Y:S02]  /*7c50*/  SEL R117, R117, RZ, !P0 ;  /* 0x000000ff75757207 */ /* 0x000fe40004000000 */
[----:B------:R1:W-:Y:S01]  /*7c60*/  LDGSTS.E [R121+0x4008], desc[UR58][R114.64], P1 ;  /* 0x0400800072797fae */ /* 0x0003e2000892187a */
[----:B------:R-:W-:-:S02]  /*7c70*/  ISETP.NE.U32.AND P1, PT, R116, RZ, PT ;  /* 0x000000ff7400720c */ /* 0x000fc40003f25070 */
[----:B------:R-:W-:Y:S02]  /*7c80*/  LEA R116, P6, R8, R112, 0x2 ;  /* 0x0000007008747211 */ /* 0x000fe400078c10ff */
[----:B------:R-:W-:Y:S02]  /*7c90*/  ISETP.NE.U32.AND P5, PT, R118, RZ, PT ;  /* 0x000000ff7600720c */ /* 0x000fe40003fa5070 */
[----:B------:R-:W-:Y:S01]  /*7ca0*/  ISETP.NE.U32.AND P2, PT, R119, RZ, PT ;  /* 0x000000ff7700720c */ /* 0x000fe20003f45070 */
[----:B------:R-:W-:Y:S01]  /*7cb0*/  IMAD.WIDE R118, R68, 0x4, R112 ;  /* 0x0000000444767825 */ /* 0x000fe200078e0270 */
[----:B------:R-:W-:-:S03]  /*7cc0*/  LOP3.LUT R122, R34, 0x20, RZ, 0x3c, !PT ;  /* 0x00000020227a7812 */ /* 0x000fc600078e3cff */
[----:B-1----:R-:W-:-:S04]  /*7cd0*/  IMAD.WIDE R114, R69, 0x4, R112 ;  /* 0x0000000445727825 */ /* 0x002fc800078e0270 */
[----:B------:R-:W-:Y:S01]  /*7ce0*/  VIADD R123, R122, UR20 ;  /* 0x000000147a7b7c36 */ /* 0x000fe20008000000 */
[----:B------:R1:W-:Y:S01]  /*7cf0*/  LDGSTS.E [R121+0x6000], desc[UR58][R114.64], P3 ;  /* 0x0600000072797fae */ /* 0x0003e2000992187a */
[----:B------:R-:W-:Y:S01]  /*7d00*/  ISETP.NE.U32.AND P3, PT, R117, RZ, PT ;  /* 0x000000ff7500720c */ /* 0x000fe20003f65070 */
[----:B------:R-:W-:Y:S01]  /*7d10*/  IMAD.X R117, R113, 0x1, R110, P6 ;  /* 0x0000000171757824 */ /* 0x000fe200030e066e */
[----:B------:R-:W-:Y:S01]  /*7d20*/  ISETP.GE.AND P6, PT, R223, UR50, PT ;  /* 0x00000032df007c0c */ /* 0x000fe2000bfc6270 */
[----:B------:R2:W-:Y:S01]  /*7d30*/  LDGSTS.E [R121+0x6008], desc[UR58][R118.64], P4 ;  /* 0x0600800076797fae */ /* 0x0005e2000a12187a */
[----:B------:R-:W-:Y:S02]  /*7d40*/  ISETP.GE.AND P4, PT, R222, UR50, PT ;  /* 0x00000032de007c0c */ /* 0x000fe4000bf86270 */
[----:B------:R-:W-:Y:S01]  /*7d50*/  SEL R120, RZ, 0x4, P6 ;  /* 0x00000004ff787807 */ /* 0x000fe20003000000 */
[----:B------:R3:W-:Y:S01]  /*7d60*/  LDGSTS.E [R123], desc[UR58][R116.64], P5 ;  /* 0x00000000747b7fae */ /* 0x0007e2000a92187a */
[----:B------:R-:W-:-:S02]  /*7d70*/  ISETP.GE.AND P6, PT, R40, UR50, PT ;  /* 0x0000003228007c0c */ /* 0x000fc4000bfc6270 */
[----:B------:R-:W-:Y:S02]  /*7d80*/  ISETP.GE.AND P5, PT, R39, UR50, PT ;  /* 0x0000003227007c0c */ /* 0x000fe4000bfa6270 */
[----:B------:R-:W-:Y:S02]  /*7d90*/  SEL R122, RZ, 0x4, P4 ;  /* 0x00000004ff7a7807 */ /* 0x000fe40002000000 */
[----:B-1----:R-:W-:Y:S01]  /*7da0*/  LEA R114, P4, R9, R112, 0x2 ;  /* 0x0000007009727211 */ /* 0x002fe200078810ff */
[----:B--2---:R-:W1:Y:S01]  /*7db0*/  S2R R121, SR_TID.X ;  /* 0x0000000000797919 */ /* 0x004e620000002100 */
[----:B------:R-:W-:Y:S02]  /*7dc0*/  SEL R119, RZ, 0x4, P6 ;  /* 0x00000004ff777807 */ /* 0x000fe40003000000 */
[----:B------:R-:W-:Y:S01]  /*7dd0*/  ISETP.GE.AND P6, PT, R124, UR50, PT ;  /* 0x000000327c007c0c */ /* 0x000fe2000bfc6270 */
[----:B------:R-:W-:Y:S01]  /*7de0*/  IMAD.X R115, R113, 0x1, R109, P4 ;  /* 0x0000000171737824 */ /* 0x000fe200020e066d */
[----:B------:R-:W2:Y:S01]  /*7df0*/  S2R R124, SR_TID.X ;  /* 0x00000000007c7919 */ /* 0x000ea20000002100 */
[----:B------:R-:W-:Y:S01]  /*7e00*/  SEL R118, RZ, 0x4, P5 ;  /* 0x00000004ff767807 */ /* 0x000fe20002800000 */
[----:B---3--:R-:W-:Y:S01]  /*7e10*/  IMAD.WIDE R116, R95, 0x4, R112 ;  /* 0x000000045f747825 */ /* 0x008fe200078e0270 */
[----:B------:R-:W-:Y:S01]  /*7e20*/  SEL R120, R120, RZ, !P0 ;  /* 0x000000ff78787207 */ /* 0x000fe20004000000 */
[----:B------:R3:W-:Y:S01]  /*7e30*/  LDGSTS.E [R123+0x8], desc[UR58][R114.64], P2 ;  /* 0x00008000727b7fae */ /* 0x0007e2000912187a */
[----:B------:R-:W-:-:S02]  /*7e40*/  SEL R118, R118, RZ, !P0 ;  /* 0x000000ff76767207 */ /* 0x000fc40004000000 */
[----:B------:R-:W-:Y:S01]  /*7e50*/  SEL R122, R122, RZ, !P0 ;  /* 0x000000ff7a7a7207 */ /* 0x000fe20004000000 */
[----:B------:R4:W-:Y:S01]  /*7e60*/  LDGSTS.E [R123+0x2000], desc[UR58][R116.64], P1 ;  /* 0x02000000747b7fae */ /* 0x0009e2000892187a */
[----:B------:R-:W-:Y:S02]  /*7e70*/  ISETP.NE.U32.AND P2, PT, R118, RZ, PT ;  /* 0x000000ff7600720c */ /* 0x000fe40003f45070 */
[----:B------:R-:W-:Y:S02]  /*7e80*/  SEL R118, RZ, 0x4, P6 ;  /* 0x00000004ff767807 */ /* 0x000fe40003000000 */
[----:B------:R-:W-:Y:S02]  /*7e90*/  ISETP.NE.U32.AND P4, PT, R120, RZ, PT ;  /* 0x000000ff7800720c */ /* 0x000fe40003f85070 */
[----:B------:R-:W-:Y:S01]  /*7ea0*/  ISETP.NE.U32.AND P5, PT, R122, RZ, PT ;  /* 0x000000ff7a00720c */ /* 0x000fe20003fa5070 */
[----:B---3--:R-:W-:Y:S01]  /*7eb0*/  IMAD.WIDE R114, R81, 0x4, R112 ;  /* 0x0000000451727825 */ /* 0x008fe200078e0270 */
[----:B------:R-:W-:-:S02]  /*7ec0*/  SEL R119, R119, RZ, !P0 ;  /* 0x000000ff77777207 */ /* 0x000fc40004000000 */
[----:B------:R-:W-:Y:S01]  /*7ed0*/  SEL R118, R118, RZ, !P0 ;  /* 0x000000ff76767207 */ /* 0x000fe20004000000 */
[----:B----4-:R-:W-:Y:S01]  /*7ee0*/  IMAD.WIDE R116, R94, 0x4, R112 ;  /* 0x000000045e747825 */ /* 0x010fe200078e0270 */
[----:B------:R-:W-:Y:S02]  /*7ef0*/  ISETP.NE.U32.AND P1, PT, R119, RZ, PT ;  /* 0x000000ff7700720c */ /* 0x000fe40003f25070 */
[----:B------:R-:W-:Y:S02]  /*7f00*/  LOP3.LUT R120, R34, 0x30, RZ, 0x3c, !PT ;  /* 0x0000003022787812 */ /* 0x000fe400078e3cff */
[----:B------:R3:W-:Y:S01]  /*7f10*/  LDGSTS.E [R123+0x2008], desc[UR58][R116.64], P3 ;  /* 0x02008000747b7fae */ /* 0x0007e2000992187a */
[----:B------:R-:W-:Y:S02]  /*7f20*/  ISETP.NE.U32.AND P3, PT, R118, RZ, PT ;  /* 0x000000ff7600720c */ /* 0x000fe40003f65070 */
[----:B-1----:R-:W-:Y:S01]  /*7f30*/  LEA.HI R121, R121, 0x4e, RZ, 0x1a ;  /* 0x0000004e79797811 */ /* 0x002fe200078fd0ff */
[----:B------:R1:W-:Y:S01]  /*7f40*/  LDGSTS.E [R123+0x4000], desc[UR58][R114.64], P4 ;  /* 0x04000000727b7fae */ /* 0x0003e2000a12187a */
[----:B------:R-:W-:-:S02]  /*7f50*/  ISETP.GE.AND P4, PT, R238, UR50, PT ;  /* 0x00000032ee007c0c */ /* 0x000fc4000bf86270 */
[----:B--2---:R-:W-:Y:S02]  /*7f60*/  LEA.HI R124, R124, 0xe, RZ, 0x1a ;  /* 0x0000000e7c7c7811 */ /* 0x004fe400078fd0ff */
[----:B------:R-:W-:Y:S02]  /*7f70*/  SEL R119, RZ, 0x4, P4 ;  /* 0x00000004ff777807 */ /* 0x000fe40002000000 */
[----:B------:R-:W-:Y:S01]  /*7f80*/  ISETP.GE.AND P6, PT, R124, UR50, PT ;  /* 0x000000327c007c0c */ /* 0x000fe2000bfc6270 */
[--C-:B---3--:R-:W-:Y:S01]  /*7f90*/  IMAD.WIDE R116, R80, 0x4, R112.reuse ;  /* 0x0000000450747825 */ /* 0x108fe200078e0270 */
[----:B------:R-:W2:Y:S01]  /*7fa0*/  S2R R124, SR_TID.X ;  /* 0x00000000007c7919 */ /* 0x000ea20000002100 */
[----:B------:R-:W-:Y:S02]  /*7fb0*/  SEL R119, R119, RZ, !P0 ;  /* 0x000000ff77777207 */ /* 0x000fe40004000000 */
[----:B------:R-:W-:Y:S01]  /*7fc0*/  SEL R118, RZ, 0x4, P6 ;  /* 0x00000004ff767807 */ /* 0x000fe20003000000 */
[----:B------:R3:W-:Y:S01]  /*7fd0*/  LDGSTS.E [R123+0x4008], desc[UR58][R116.64], P5 ;  /* 0x04008000747b7fae */ /* 0x0007e2000a92187a */
[----:B-1----:R-:W-:Y:S01]  /*7fe0*/  IMAD.WIDE R114, R67, 0x4, R112 ;  /* 0x0000000443727825 */ /* 0x002fe200078e0270 */
[----:B------:R-:W-:-:S02]  /*7ff0*/  ISETP.GE.AND P4, PT, R221, UR50, PT ;  /* 0x00000032dd007c0c */ /* 0x000fc4000bf86270 */
[----:B------:R-:W-:Y:S02]  /*8000*/  SEL R118, R118, RZ, !P0 ;  /* 0x000000ff76767207 */ /* 0x000fe40004000000 */
[----:B------:R1:W-:Y:S01]  /*8010*/  LDGSTS.E [R123+0x6000], desc[UR58][R114.64], P2 ;  /* 0x06000000727b7fae */ /* 0x0003e2000912187a */
[----:B------:R-:W-:Y:S02]  /*8020*/  ISETP.NE.U32.AND P2, PT, R119, RZ, PT ;  /* 0x000000ff7700720c */ /* 0x000fe40003f45070 */
[----:B------:R-:W-:Y:S02]  /*8030*/  ISETP.NE.U32.AND P5, PT, R118, RZ, PT ;  /* 0x000000ff7600720c */ /* 0x000fe40003fa5070 */
[----:B------:R-:W-:Y:S01]  /*8040*/  SEL R119, RZ, 0x4, P4 ;  /* 0x00000004ff777807 */ /* 0x000fe20002000000 */
[----:B---3--:R-:W-:-:S03]  /*8050*/  IMAD.WIDE R116, R66, 0x4, R112 ;  /* 0x0000000442747825 */ /* 0x008fc600078e0270 */
[----:B------:R-:W-:Y:S02]  /*8060*/  SEL R119, R119, RZ, !P0 ;  /* 0x000000ff77777207 */ /* 0x000fe40004000000 */
[----:B------:R3:W-:Y:S01]  /*8070*/  LDGSTS.E [R123+0x6008], desc[UR58][R116.64], P1 ;  /* 0x06008000747b7fae */ /* 0x0007e2000892187a */
[----:B-1----:R-:W-:-:S05]  /*8080*/  LEA R114, P4, R18, R112, 0x2 ;  /* 0x0000007012727211 */ /* 0x002fca00078810ff */
[----:B------:R-:W-:Y:S01]  /*8090*/  IMAD.X R115, R113, 0x1, R107, P4 ;  /* 0x0000000171737824 */ /* 0x000fe200020e066b */
[----:B------:R-:W-:Y:S02]  /*80a0*/  ISETP.NE.U32.AND P4, PT, R119, RZ, PT ;  /* 0x000000ff7700720c */ /* 0x000fe40003f85070 */
[----:B--2---:R-:W-:Y:S02]  /*80b0*/  LEA.HI R124, R124, 0x2e, RZ, 0x1a ;  /* 0x0000002e7c7c7811 */ /* 0x004fe400078fd0ff */
[----:B---3--:R-:W-:Y:S02]  /*80c0*/  LOP3.LUT R123, R34, 0x40, RZ, 0x3c, !PT ;  /* 0x00000040227b7812 */ /* 0x008fe400078e3cff */
[----:B------:R-:W-:Y:S02]  /*80d0*/  ISETP.GE.AND P6, PT, R124, UR50, PT ;  /* 0x000000327c007c0c */ /* 0x000fe4000bfc6270 */
[----:B------:R-:W1:Y:S01]  /*80e0*/  S2R R124, SR_TID.X ;  /* 0x00000000007c7919 */ /* 0x000e620000002100 */
[----:B------:R-:W-:Y:S01]  /*80f0*/  VIADD R123, R123, UR20 ;  /* 0x000000147b7b7c36 */ /* 0x000fe20008000000 */
[----:B------:R-:W-:-:S02]  /*8100*/  SEL R118, RZ, 0x4, P6 ;  /* 0x00000004ff767807 */ /* 0x000fc40003000000 */
[----:B------:R-:W-:Y:S02]  /*8110*/  LEA R116, P6, R10, R112, 0x2 ;  /* 0x000000700a747211 */ /* 0x000fe400078c10ff */
[----:B------:R-:W-:-:S03]  /*8120*/  SEL R118, R118, RZ, !P0 ;  /* 0x000000ff76767207 */ /* 0x000fc60004000000 */
[----:B------:R-:W-:Y:S01]  /*8130*/  IMAD.X R117, R113, 0x1, R108, P6 ;  /* 0x0000000171757824 */ /* 0x000fe200030e066c */
[----:B------:R-:W-:Y:S01]  /*8140*/  ISETP.GE.AND P6, PT, R121, UR50, PT ;  /* 0x0000003279007c0c */ /* 0x000fe2000bfc6270 */
[----:B------:R-:W-:Y:S01]  /*8150*/  VIADD R121, R120, UR20 ;  /* 0x0000001478797c36 */ /* 0x000fe20008000000 */
[----:B------:R-:W-:Y:S01]  /*8160*/  ISETP.NE.U32.AND P1, PT, R118, RZ, PT ;  /* 0x000000ff7600720c */ /* 0x000fe20003f25070 */
[----:B------:R-:W2:Y:S01]  /*8170*/  S2R R120, SR_TID.X ;  /* 0x0000000000787919 */ /* 0x000ea20000002100 */
[----:B------:R-:W-:Y:S02]  /*8180*/  SEL R118, RZ, 0x4, P6 ;  /* 0x00000004ff767807 */ /* 0x000fe40003000000 */
[----:B------:R3:W-:Y:S02]  /*8190*/  LDGSTS.E [R121], desc[UR58][R116.64], P3 ;  /* 0x0000000074797fae */ /* 0x0007e4000992187a */
[----:B------:R-:W-:Y:S02]  /*81a0*/  SEL R118, R118, RZ, !P0 ;  /* 0x000000ff76767207 */ /* 0x000fe40004000000 */
[----:B------:R-:W-:Y:S01]  /*81b0*/  ISETP.GE.AND P3, PT, R41, UR50, PT ;  /* 0x0000003229007c0c */ /* 0x000fe2000bf66270 */
[----:B------:R4:W-:Y:S01]  /*81c0*/  LDGSTS.E [R121+0x8], desc[UR58][R114.64], P5 ;  /* 0x0000800072797fae */ /* 0x0009e2000a92187a */
[----:B------:R-:W-:-:S02]  /*81d0*/  ISETP.NE.U32.AND P5, PT, R118, RZ, PT ;  /* 0x000000ff7600720c */ /* 0x000fc40003fa5070 */
[----:B------:R-:W-:-:S04]  /*81e0*/  SEL R119, RZ, 0x4, P3 ;  /* 0x00000004ff777807 */ /* 0x000fc80001800000 */
[----:B------:R-:W-:Y:S01]  /*81f0*/  SEL R119, R119, RZ, !P0 ;  /* 0x000000ff77777207 */ /* 0x000fe20004000000 */
[----:B---3--:R-:W-:-:S03]  /*8200*/  IMAD.WIDE R116, R93, 0x4, R112 ;  /* 0x000000045d747825 */ /* 0x008fc600078e0270 */
[----:B------:R-:W-:Y:S02]  /*8210*/  ISETP.NE.U32.AND P3, PT, R119, RZ, PT ;  /* 0x000000ff7700720c */ /* 0x000fe40003f65070 */
[----:B------:R3:W-:Y:S01]  /*8220*/  LDGSTS.E [R121+0x2000], desc[UR58][R116.64], P2 ;  /* 0x0200000074797fae */ /* 0x0007e2000912187a */
[----:B------:R-:W-:Y:S02]  /*8230*/  ISETP.GE.AND P2, PT, R251, UR50, PT ;  /* 0x00000032fb007c0c */ /* 0x000fe4000bf46270 */
[----:B-1----:R-:W-:Y:S02]  /*8240*/  LEA.HI R124, R124, 0x1e, RZ, 0x1a ;  /* 0x0000001e7c7c7811 */ /* 0x002fe400078fd0ff */
[----:B--2---:R-:W-:-:S04]  /*8250*/  LEA.HI R120, R120, 0x6e, RZ, 0x1a ;  /* 0x0000006e78787811 */ /* 0x004fc800078fd0ff */
[----:B------:R-:W-:Y:S02]  /*8260*/  ISETP.GE.AND P6, PT, R120, UR50, PT ;  /* 0x0000003278007c0c */ /* 0x000fe4000bfc6270 */
[----:B------:R-:W-:Y:S02]  /*8270*/  SEL R120, RZ, 0x4, P2 ;  /* 0x00000004ff787807 */ /* 0x000fe40001000000 */
[----:B------:R-:W-:Y:S02]  /*8280*/  SEL R118, RZ, 0x4, P6 ;  /* 0x00000004ff767807 */ /* 0x000fe40003000000 */
[-C--:B----4-:R-:W-:Y:S02]  /*8290*/  IADD3 R114, P6, R20, R112.reuse, RZ ;  /* 0x0000007014727210 */ /* 0x090fe40007fde0ff */
[----:B------:R-:W-:Y:S02]  /*82a0*/  SEL R118, R118, RZ, !P0 ;  /* 0x000000ff76767207 */ /* 0x000fe40004000000 */
[----:B------:R-:W-:Y:S01]  /*82b0*/  SEL R120, R120, RZ, !P0 ;  /* 0x000000ff78787207 */ /* 0x000fe20004000000 */
[----:B------:R-:W-:Y:S01]  /*82c0*/  IMAD.X R115, R113, 0x1, R52, P6 ;  /* 0x0000000171737824 */ /* 0x000fe200030e0634 */
[----:B---3--:R-:W-:-:S02]  /*82d0*/  IADD3 R116, P6, R22, R112, RZ ;  /* 0x0000007016747210 */ /* 0x008fc40007fde0ff */
[----:B------:R-:W-:Y:S01]  /*82e0*/  ISETP.NE.U32.AND P2, PT, R118, RZ, PT ;  /* 0x000000ff7600720c */ /* 0x000fe20003f45070 */
[----:B------:R-:W-:Y:S01]  /*82f0*/  IMAD.WIDE R118, R79, 0x4, R112 ;  /* 0x000000044f767825 */ /* 0x000fe200078e0270 */
[----:B------:R1:W-:Y:S01]  /*8300*/  LDGSTS.E [R121+0x2008], desc[UR58][R114.64], P1 ;  /* 0x0200800072797fae */ /* 0x0003e2000892187a */
[----:B------:R-:W-:Y:S02]  /*8310*/  ISETP.NE.U32.AND P1, PT, R120, RZ, PT ;  /* 0x000000ff7800720c */ /* 0x000fe40003f25070 */
[----:B------:R-:W-:Y:S01]  /*8320*/  IMAD.X R117, R113, 0x1, R54, P6 ;  /* 0x0000000171757824 */ /* 0x000fe200030e0636 */
[----:B------:R2:W-:Y:S01]  /*8330*/  LDGSTS.E [R121+0x4000], desc[UR58][R118.64], P4 ;  /* 0x0400000076797fae */ /* 0x0005e2000a12187a */
[----:B------:R-:W-:Y:S02]  /*8340*/  ISETP.GE.AND P4, PT, R237, UR50, PT ;  /* 0x00000032ed007c0c */ /* 0x000fe4000bf86270 */
[----:B------:R-:W-:Y:S01]  /*8350*/  ISETP.GE.AND P6, PT, R250, UR50, PT ;  /* 0x00000032fa007c0c */ /* 0x000fe2000bfc6270 */
[----:B------:R3:W-:Y:S01]  /*8360*/  LDGSTS.E [R121+0x4008], desc[UR58][R116.64], P5 ;  /* 0x0400800074797fae */ /* 0x0007e2000a92187a */
[----:B------:R-:W-:-:S02]  /*8370*/  SEL R122, RZ, 0x4, P4 ;  /* 0x00000004ff7a7807 */ /* 0x000fc40002000000 */
[----:B------:R-:W-:Y:S02]  /*8380*/  ISETP.GE.AND P4, PT, R236, UR50, PT ;  /* 0x00000032ec007c0c */ /* 0x000fe4000bf86270 */
[----:B-1----:R-:W-:Y:S02]  /*8390*/  IADD3 R114, P5, R32, R112, RZ ;  /* 0x0000007020727210 */ /* 0x002fe40007fbe0ff */
[----:B------:R-:W-:Y:S02]  /*83a0*/  SEL R120, RZ, 0x4, P6 ;  /* 0x00000004ff787807 */ /* 0x000fe40003000000 */
[----:B--2---:R-:W-:Y:S01]  /*83b0*/  SEL R118, RZ, 0x4, P4 ;  /* 0x00000004ff767807 */ /* 0x004fe20002000000 */
[----:B------:R-:W-:Y:S01]  /*83c0*/  IMAD.X R115, R113, 0x1, R56, P5 ;  /* 0x0000000171737824 */ /* 0x000fe200028e0638 */
[----:B------:R-:W-:Y:S01]  /*83d0*/  SEL R120, R120, RZ, !P0 ;  /* 0x000000ff78787207 */ /* 0x000fe20004000000 */
[----:B---3--:R-:W-:Y:S01]  /*83e0*/  IMAD.WIDE R116, R65, 0x4, R112 ;  /* 0x0000000441747825 */ /* 0x008fe200078e0270 */
[----:B------:R-:W-:-:S02]  /*83f0*/  ISETP.GE.AND P6, PT, R219, UR50, PT ;  /* 0x00000032db007c0c */ /* 0x000fc4000bfc6270 */
[----:B------:R-:W-:Y:S02]  /*8400*/  SEL R122, R122, RZ, !P0 ;  /* 0x000000ff7a7a7207 */ /* 0x000fe40004000000 */
[----:B------:R1:W-:Y:S01]  /*8410*/  LDGSTS.E [R121+0x6000], desc[UR58][R116.64], P3 ;  /* 0x0600000074797fae */ /* 0x0003e2000992187a */
[----:B------:R-:W-:Y:S02]  /*8420*/  SEL R118, R118, RZ, !P0 ;  /* 0x000000ff76767207 */ /* 0x000fe40004000000 */
[----:B------:R-:W-:Y:S01]  /*8430*/  ISETP.NE.U32.AND P5, PT, R120, RZ, PT ;  /* 0x000000ff7800720c */ /* 0x000fe20003fa5070 */
[----:B------:R2:W-:Y:S01]  /*8440*/  LDGSTS.E [R121+0x6008], desc[UR58][R114.64], P2 ;  /* 0x0600800072797fae */ /* 0x0005e2000912187a */
[----:B------:R-:W-:Y:S02]  /*8450*/  ISETP.GE.AND P2, PT, R220, UR50, PT ;  /* 0x00000032dc007c0c */ /* 0x000fe4000bf46270 */
[----:B------:R-:W-:Y:S02]  /*8460*/  ISETP.NE.U32.AND P3, PT, R122, RZ, PT ;  /* 0x000000ff7a00720c */ /* 0x000fe40003f65070 */
[----:B------:R-:W-:-:S02]  /*8470*/  LOP3.LUT R122, R34, 0x50, RZ, 0x3c, !PT ;  /* 0x00000050227a7812 */ /* 0x000fc400078e3cff */
[----:B-1----:R-:W-:Y:S02]  /*8480*/  SEL R116, RZ, 0x4, P2 ;  /* 0x00000004ff747807 */ /* 0x002fe40001000000 */
[----:B------:R-:W-:Y:S02]  /*8490*/  SEL R117, RZ, 0x4, P6 ;  /* 0x00000004ff757807 */ /* 0x000fe40003000000 */
[----:B--2---:R-:W-:Y:S02]  /*84a0*/  LEA R114, P4, R11, R112, 0x2 ;  /* 0x000000700b727211 */ /* 0x004fe400078810ff */
[----:B------:R-:W-:Y:S02]  /*84b0*/  SEL R116, R116, RZ, !P0 ;  /* 0x000000ff74747207 */ /* 0x000fe40004000000 */
[----:B------:R-:W-:Y:S01]  /*84c0*/  SEL R117, R117, RZ, !P0 ;  /* 0x000000ff75757207 */ /* 0x000fe20004000000 */
[----:B------:R-:W-:Y:S01]  /*84d0*/  IMAD.X R115, R113, 0x1, R106, P4 ;  /* 0x0000000171737824 */ /* 0x000fe200020e066a */
[----:B------:R-:W-:Y:S01]  /*84e0*/  ISETP.NE.U32.AND P4, PT, R118, RZ, PT ;  /* 0x000000ff7600720c */ /* 0x000fe20003f85070 */
[----:B------:R-:W-:Y:S01]  /*84f0*/  IMAD.WIDE R118, R91, 0x4, R112 ;  /* 0x000000045b767825 */ /* 0x000fe200078e0270 */
[----:B------:R-:W-:-:S02]  /*8500*/  ISETP.GE.AND P6, PT, R42, UR50, PT ;  /* 0x000000322a007c0c */ /* 0x000fc4000bfc6270 */
[----:B------:R1:W-:Y:S01]  /*8510*/  LDGSTS.E [R123], desc[UR58][R114.64], P1 ;  /* 0x00000000727b7fae */ /* 0x0003e2000892187a */
[----:B------:R-:W-:Y:S02]  /*8520*/  ISETP.NE.U32.AND P2, PT, R116, RZ, PT ;  /* 0x000000ff7400720c */ /* 0x000fe40003f45070 */
[----:B------:R-:W-:Y:S02]  /*8530*/  SEL R120, RZ, 0x4, P6 ;  /* 0x00000004ff787807 */ /* 0x000fe40003000000 */
[----:B------:R-:W-:Y:S02]  /*8540*/  ISETP.GE.AND P6, PT, R43, UR50, PT ;  /* 0x000000322b007c0c */ /* 0x000fe4000bfc6270 */
[----:B------:R-:W-:Y:S02]  /*8550*/  SEL R120, R120, RZ, !P0 ;  /* 0x000000ff78787207 */ /* 0x000fe40004000000 */
[----:B------:R-:W-:Y:S02]  /*8560*/  SEL R121, RZ, 0x4, P6 ;  /* 0x00000004ff797807 */ /* 0x000fe40003000000 */
[----:B------:R-:W-:-:S02]  /*8570*/  ISETP.GE.AND P6, PT, R248, UR50, PT ;  /* 0x00000032f8007c0c */ /* 0x000fc4000bfc6270 */
[----:B-1----:R-:W-:Y:S02]  /*8580*/  LEA R114, P1, R12, R112, 0x2 ;  /* 0x000000700c727211 */ /* 0x002fe400078210ff */
[----:B------:R-:W-:-:S03]  /*8590*/  SEL R121, R121, RZ, !P0 ;  /* 0x000000ff79797207 */ /* 0x000fc60004000000 */
[----:B------:R-:W-:Y:S01]  /*85a0*/  IMAD.X R115, R113, 0x1, R105, P1 ;  /* 0x0000000171737824 */ /* 0x000fe200008e0669 */
[----:B------:R-:W-:Y:S01]  /*85b0*/  ISETP.NE.U32.AND P1, PT, R117, RZ, PT ;  /* 0x000000ff7500720c */ /* 0x000fe20003f25070 */
[----:B------:R-:W-:-:S03]  /*85c0*/  IMAD.WIDE R116, R92, 0x4, R112 ;  /* 0x000000045c747825 */ /* 0x000fc600078e0270 */
[----:B------:R1:W-:Y:S01]  /*85d0*/  LDGSTS.E [R123+0x8], desc[UR58][R114.64], P5 ;  /* 0x00008000727b7fae */ /* 0x0003e2000a92187a */
[----:B------:R-:W-:-:S03]  /*85e0*/  ISETP.NE.U32.AND P5, PT, R120, RZ, PT ;  /* 0x000000ff7800720c */ /* 0x000fc60003fa5070 */
[----:B------:R2:W-:Y:S01]  /*85f0*/  LDGSTS.E [R123+0x2000], desc[UR58][R116.64], P3 ;  /* 0x02000000747b7fae */ /* 0x0005e2000992187a */
[----:B------:R-:W-:Y:S02]  /*8600*/  ISETP.NE.U32.AND P3, PT, R121, RZ, PT ;  /* 0x000000ff7900720c */ /* 0x000fe40003f65070 */
[----:B------:R-:W-:Y:S01]  /*8610*/  SEL R121, RZ, 0x4, P6 ;  /* 0x00000004ff797807 */ /* 0x000fe20003000000 */
[----:B------:R3:W-:Y:S01]  /*8620*/  LDGSTS.E [R123+0x2008], desc[UR58][R118.64], P4 ;  /* 0x02008000767b7fae */ /* 0x0007e2000a12187a */
[----:B------:R-:W-:Y:S02]  /*8630*/  ISETP.GE.AND P4, PT, R249, UR50, PT ;  /* 0x00000032f9007c0c */ /* 0x000fe4000bf86270 */
[----:B------:R-:W-:Y:S01]  /*8640*/  SEL R121, R121, RZ, !P0 ;  /* 0x000000ff79797207 */ /* 0x000fe20004000000 */
[----:B-1----:R-:W-:Y:S01]  /*8650*/  IMAD.WIDE R114, R78, 0x4, R112 ;  /* 0x000000044e727825 */ /* 0x002fe200078e0270 */
[----:B------:R-:W-:Y:S02]  /*8660*/  SEL R120, RZ, 0x4, P4 ;  /* 0x00000004ff787807 */ /* 0x000fe40002000000 */
[----:B------:R-:W-:-:S02]  /*8670*/  ISETP.GE.AND P4, PT, R235, UR50, PT ;  /* 0x00000032eb007c0c */ /* 0x000fc4000bf86270 */
[----:B------:R1:W-:Y:S01]  /*8680*/  LDGSTS.E [R123+0x4000], desc[UR58][R114.64], P2 ;  /* 0x04000000727b7fae */ /* 0x0003e2000912187a */
[----:B------:R-:W-:Y:S02]  /*8690*/  SEL R120, R120, RZ, !P0 ;  /* 0x000000ff78787207 */ /* 0x000fe40004000000 */
[----:B--2---:R-:W-:Y:S02]  /*86a0*/  SEL R116, RZ, 0x4, P4 ;  /* 0x00000004ff747807 */ /* 0x004fe40002000000 */
[----:B------:R-:W-:Y:S02]  /*86b0*/  ISETP.GE.AND P2, PT, R234, UR50, PT ;  /* 0x00000032ea007c0c */ /* 0x000fe4000bf46270 */
[----:B---3--:R-:W-:Y:S01]  /*86c0*/  SEL R118, R116, RZ, !P0 ;  /* 0x000000ff74767207 */ /* 0x008fe20004000000 */
[--C-:B------:R-:W-:Y:S01]  /*86d0*/  IMAD.WIDE R116, R64, 0x4, R112.reuse ;  /* 0x0000000440747825 */ /* 0x100fe200078e0270 */
[----:B------:R-:W-:Y:S02]  /*86e0*/  ISETP.NE.U32.AND P6, PT, R120, RZ, PT ;  /* 0x000000ff7800720c */ /* 0x000fe40003fc5070 */
[----:B------:R-:W-:Y:S01]  /*86f0*/  SEL R120, RZ, 0x4, P2 ;  /* 0x00000004ff787807 */ /* 0x000fe20001000000 */
[----:B-1----:R-:W-:Y:S01]  /*8700*/  IMAD.WIDE R114, R77, 0x4, R112 ;  /* 0x000000044d727825 */ /* 0x002fe200078e0270 */
[----:B------:R-:W-:-:S02]  /*8710*/  ISETP.NE.U32.AND P2, PT, R118, RZ, PT ;  /* 0x000000ff7600720c */ /* 0x000fc40003f45070 */
[----:B------:R-:W-:Y:S01]  /*8720*/  SEL R120, R120, RZ, !P0 ;  /* 0x000000ff78787207 */ /* 0x000fe20004000000 */
[----:B------:R-:W-:Y:S01]  /*8730*/  IMAD.WIDE R118, R63, 0x4, R112 ;  /* 0x000000043f767825 */ /* 0x000fe200078e0270 */
[----:B------:R1:W-:Y:S01]  /*8740*/  LDGSTS.E [R123+0x4008], desc[UR58][R114.64], P1 ;  /* 0x04008000727b7fae */ /* 0x0003e2000892187a */
[----:B------:R-:W-:Y:S02]  /*8750*/  ISETP.NE.U32.AND P4, PT, R121, RZ, PT ;  /* 0x000000ff7900720c */ /* 0x000fe40003f85070 */
[----:B------:R-:W-:Y:S01]  /*8760*/  ISETP.NE.U32.AND P1, PT, R120, RZ, PT ;  /* 0x000000ff7800720c */ /* 0x000fe20003f25070 */
[----:B------:R2:W-:Y:S01]  /*8770*/  LDGSTS.E [R123+0x6000], desc[UR58][R116.64], P5 ;  /* 0x06000000747b7fae */ /* 0x0005e2000a92187a */
[----:B------:R-:W-:-:S03]  /*8780*/  VIADD R121, R122, UR20 ;  /* 0x000000147a797c36 */ /* 0x000fc60008000000 */
[----:B------:R3:W-:Y:S01]  /*8790*/  LDGSTS.E [R123+0x6008], desc[UR58][R118.64], P3 ;  /* 0x06008000767b7fae */ /* 0x0007e2000992187a */
[----:B------:R-:W-:Y:S02]  /*87a0*/  ISETP.GE.AND P3, PT, R44, UR50, PT ;  /* 0x000000322c007c0c */ /* 0x000fe4000bf66270 */
[----:B-1----:R-:W-:Y:S02]  /*87b0*/  LEA R114, P5, R13, R112, 0x2 ;  /* 0x000000700d727211 */ /* 0x002fe400078a10ff */
[----:B------:R-:W-:Y:S02]  /*87c0*/  SEL R120, RZ, 0x4, P3 ;  /* 0x00000004ff787807 */ /* 0x000fe40001800000 */
[----:B------:R-:W-:Y:S01]  /*87d0*/  ISETP.GE.AND P3, PT, R46, UR50, PT ;  /* 0x000000322e007c0c */ /* 0x000fe2000bf66270 */
[----:B------:R-:W-:Y:S01]  /*87e0*/  IMAD.X R115, R113, 0x1, R104, P5 ;  /* 0x0000000171737824 */ /* 0x000fe200028e0668 */
[----:B------:R-:W-:Y:S02]  /*87f0*/  ISETP.GE.AND P5, PT, R45, UR50, PT ;  /* 0x000000322d007c0c */ /* 0x000fe4000bfa6270 */
[----:B--2---:R-:W-:Y:S01]  /*8800*/  SEL R116, RZ, 0x4, P3 ;  /* 0x00000004ff747807 */ /* 0x004fe20001800000 */
[----:B---3--:R-:W-:Y:S01]  /*8810*/  IMAD.WIDE R118, R89, 0x4, R112 ;  /* 0x0000000459767825 */ /* 0x008fe200078e0270 */
[----:B------:R-:W-:Y:S01]  /*8820*/  SEL R122, RZ, 0x4, P5 ;  /* 0x00000004ff7a7807 */ /* 0x000fe20002800000 */
[----:B------:R1:W-:Y:S01]  /*8830*/  LDGSTS.E [R121], desc[UR58][R114.64], P6 ;  /* 0x0000000072797fae */ /* 0x0003e2000b12187a */
[----:B------:R-:W-:-:S02]  /*8840*/  SEL R120, R120, RZ, !P0 ;  /* 0x000000ff78787207 */ /* 0x000fc40004000000 */
[----:B------:R-:W-:Y:S02]  /*8850*/  ISETP.GE.AND P5, PT, R47, UR50, PT ;  /* 0x000000322f007c0c */ /* 0x000fe4000bfa6270 */
[----:B------:R-:W-:Y:S02]  /*8860*/  SEL R116, R116, RZ, !P0 ;  /* 0x000000ff74747207 */ /* 0x000fe40004000000 */
[----:B------:R-:W-:Y:S02]  /*8870*/  ISETP.NE.U32.AND P3, PT, R120, RZ, PT ;  /* 0x000000ff7800720c */ /* 0x000fe40003f65070 */
[----:B------:R-:W-:Y:S02]  /*8880*/  SEL R120, RZ, 0x4, P5 ;  /* 0x00000004ff787807 */ /* 0x000fe40002800000 */
[----:B------:R-:W-:Y:S01]  /*8890*/  SEL R122, R122, RZ, !P0 ;  /* 0x000000ff7a7a7207 */ /* 0x000fe20004000000 */
[----:B-1----:R-:W-:Y:S01]  /*88a0*/  IMAD.WIDE R114, R16, 0x4, R112 ;  /* 0x0000000410727825 */ /* 0x002fe200078e0270 */
[----:B------:R-:W-:-:S02]  /*88b0*/  ISETP.NE.U32.AND P5, PT, R116, RZ, PT ;  /* 0x000000ff7400720c */ /* 0x000fc40003fa5070 */
[----:B------:R-:W-:Y:S01]  /*88c0*/  SEL R120, R120, RZ, !P0 ;  /* 0x000000ff78787207 */ /* 0x000fe20004000000 */
[----:B------:R-:W-:Y:S01]  /*88d0*/  IMAD.WIDE R116, R90, 0x4, R112 ;  /* 0x000000045a747825 */ /* 0x000fe200078e0270 */
[----:B------:R1:W-:Y:S01]  /*88e0*/  LDGSTS.E [R121+0x8], desc[UR58][R114.64], P4 ;  /* 0x0000800072797fae */ /* 0x0003e2000a12187a */
[----:B------:R-:W-:Y:S02]  /*88f0*/  ISETP.NE.U32.AND P6, PT, R122, RZ, PT ;  /* 0x000000ff7a00720c */ /* 0x000fe40003fc5070 */
[----:B------:R-:W-:Y:S01]  /*8900*/  ISETP.GE.AND P4, PT, R247, UR50, PT ;  /* 0x00000032f7007c0c */ /* 0x000fe2000bf86270 */
[----:B------:R2:W-:Y:S01]  /*8910*/  LDGSTS.E [R121+0x2000], desc[UR58][R116.64], P2 ;  /* 0x0200000074797fae */ /* 0x0005e2000912187a */
[----:B------:R-:W-:Y:S02]  /*8920*/  ISETP.NE.U32.AND P2, PT, R120, RZ, PT ;  /* 0x000000ff7800720c */ /* 0x000fe40003f45070 */
[----:B------:R-:W-:Y:S01]  /*8930*/  SEL R120, RZ, 0x4, P4 ;  /* 0x00000004ff787807 */ /* 0x000fe20002000000 */
[----:B------:R3:W-:Y:S01]  /*8940*/  LDGSTS.E [R121+0x2008], desc[UR58][R118.64], P1 ;  /* 0x0200800076797fae */ /* 0x0007e2000892187a */
[----:B------:R-:W-:-:S02]  /*8950*/  ISETP.GE.AND P4, PT, R230, UR50, PT ;  /* 0x00000032e6007c0c */ /* 0x000fc4000bf86270 */
[----:B------:R-:W-:Y:S01]  /*8960*/  ISETP.GE.AND P1, PT, R246, UR50, PT ;  /* 0x00000032f6007c0c */ /* 0x000fe2000bf26270 */
[--C-:B-1----:R-:W-:Y:S01]  /*8970*/  IMAD.WIDE R114, R76, 0x4, R112.reuse ;  /* 0x000000044c727825 */ /* 0x102fe200078e0270 */
[----:B------:R-:W-:Y:S02]  /*8980*/  SEL R120, R120, RZ, !P0 ;  /* 0x000000ff78787207 */ /* 0x000fe40004000000 */
[----:B------:R-:W-:Y:S01]  /*8990*/  SEL R122, RZ, 0x4, P1 ;  /* 0x00000004ff7a7807 */ /* 0x000fe20000800000 */
[----:B--2---:R-:W-:Y:S01]  /*89a0*/  IMAD.WIDE R116, R75, 0x4, R112 ;  /* 0x000000044b747825 */ /* 0x004fe200078e0270 */
[----:B------:R1:W-:Y:S01]  /*89b0*/  LDGSTS.E [R121+0x4000], desc[UR58][R114.64], P3 ;  /* 0x0400000072797fae */ /* 0x0003e2000992187a */
[----:B------:R-:W-:Y:S02]  /*89c0*/  ISETP.NE.U32.AND P1, PT, R120, RZ, PT ;  /* 0x000000ff7800720c */ /* 0x000fe40003f25070 */
[----:B---3--:R-:W-:Y:S01]  /*89d0*/  SEL R118, RZ, 0x4, P4 ;  /* 0x00000004ff767807 */ /* 0x008fe20002000000 */
[----:B------:R2:W-:Y:S01]  /*89e0*/  LDGSTS.E [R121+0x4008], desc[UR58][R116.64], P6 ;  /* 0x0400800074797fae */ /* 0x0005e2000b12187a */
[----:B------:R-:W-:-:S02]  /*89f0*/  ISETP.GE.AND P4, PT, R229, UR50, PT ;  /* 0x00000032e5007c0c */ /* 0x000fc4000bf86270 */
[----:B------:R-:W-:Y:S02]  /*8a00*/  SEL R118, R118, RZ, !P0 ;  /* 0x000000ff76767207 */ /* 0x000fe40004000000 */
[----:B------:R-:W-:Y:S02]  /*8a10*/  ISETP.GE.AND P6, PT, R48, UR50, PT ;  /* 0x0000003230007c0c */ /* 0x000fe4000bfc6270 */
[----:B------:R-:W-:Y:S01]  /*8a20*/  SEL R119, RZ, 0x4, P4 ;  /* 0x00000004ff777807 */ /* 0x000fe20002000000 */
[--C-:B-1----:R-:W-:Y:S01]  /*8a30*/  IMAD.WIDE R114, R62, 0x4, R112.reuse ;  /* 0x000000043e727825 */ /* 0x102fe200078e0270 */
[----:B------:R-:W-:Y:S02]  /*8a40*/  ISETP.NE.U32.AND P4, PT, R118, RZ, PT ;  /* 0x000000ff7600720c */ /* 0x000fe40003f85070 */
[----:B------:R-:W-:Y:S01]  /*8a50*/  SEL R118, RZ, 0x4, P6 ;  /* 0x00000004ff767807 */ /* 0x000fe20003000000 */
[----:B--2---:R-:W-:Y:S01]  /*8a60*/  IMAD.WIDE R116, R61, 0x4, R112 ;  /* 0x000000043d747825 */ /* 0x004fe200078e0270 */
[----:B------:R-:W-:Y:S01]  /*8a70*/  SEL R122, R122, RZ, !P0 ;  /* 0x000000ff7a7a7207 */ /* 0x000fe20004000000 */
[----:B------:R1:W-:Y:S01]  /*8a80*/  LDGSTS.E [R121+0x6000], desc[UR58][R114.64], P5 ;  /* 0x0600000072797fae */ /* 0x0003e2000a92187a */
[----:B------:R-:W-:-:S02]  /*8a90*/  SEL R118, R118, RZ, !P0 ;  /* 0x000000ff76767207 */ /* 0x000fc40004000000 */
[----:B------:R-:W-:Y:S01]  /*8aa0*/  ISETP.GE.AND P6, PT, R49, UR50, PT ;  /* 0x0000003231007c0c */ /* 0x000fe2000bfc6270 */
[----:B------:R2:W-:Y:S01]  /*8ab0*/  LDGSTS.E [R121+0x6008], desc[UR58][R116.64], P2 ;  /* 0x0600800074797fae */ /* 0x0005e2000912187a */
[----:B------:R-:W-:Y:S02]  /*8ac0*/  ISETP.NE.U32.AND P3, PT, R122, RZ, PT ;  /* 0x000000ff7a00720c */ /* 0x000fe40003f65070 */
[----:B------:R-:W-:Y:S02]  /*8ad0*/  LOP3.LUT R123, R34, 0x60, RZ, 0x3c, !PT ;  /* 0x00000060227b7812 */ /* 0x000fe400078e3cff */
[----:B------:R-:W-:Y:S02]  /*8ae0*/  ISETP.NE.U32.AND P2, PT, R118, RZ, PT ;  /* 0x000000ff7600720c */ /* 0x000fe40003f45070 */
[----:B------:R-:W-:Y:S01]  /*8af0*/  SEL R118, RZ, 0x4, P6 ;  /* 0x00000004ff767807 */ /* 0x000fe20003000000 */
[----:B-1----:R-:W-:Y:S01]  /*8b00*/  IMAD.WIDE R114, R102, 0x4, R112 ;  /* 0x0000000466727825 */ /* 0x002fe200078e0270 */
[----:B------:R-:W-:-:S02]  /*8b10*/  SEL R119, R119, RZ, !P0 ;  /* 0x000000ff77777207 */ /* 0x000fc40004000000 */
[----:B------:R-:W-:Y:S01]  /*8b20*/  ISETP.GE.AND P6, PT, R50, UR50, PT ;  /* 0x0000003232007c0c */ /* 0x000fe2000bfc6270 */
[----:B------:R-:W-:Y:S01]  /*8b30*/  VIADD R123, R123, UR20 ;  /* 0x000000147b7b7c36 */ /* 0x000fe20008000000 */
[----:B------:R-:W-:Y:S01]  /*8b40*/  ISETP.NE.U32.AND P5, PT, R119, RZ, PT ;  /* 0x000000ff7700720c */ /* 0x000fe20003fa5070 */
[--C-:B--2---:R-:W-:Y:S01]  /*8b50*/  IMAD.WIDE R116, R101, 0x4, R112.reuse ;  /* 0x0000000465747825 */ /* 0x104fe200078e0270 */
[----:B------:R-:W-:Y:S02]  /*8b60*/  SEL R120, R118, RZ, !P0 ;  /* 0x000000ff76787207 */ /* 0x000fe40004000000 */
[----:B------:R-:W-:Y:S01]  /*8b70*/  SEL R122, RZ, 0x4, P6 ;  /* 0x00000004ff7a7807 */ /* 0x000fe20003000000 */
[----:B------:R-:W-:Y:S01]  /*8b80*/  IMAD.WIDE R118, R88, 0x4, R112 ;  /* 0x0000000458767825 */ /* 0x000fe200078e0270 */
[----:B------:R-:W-:Y:S01]  /*8b90*/  ISETP.GE.AND P6, PT, R51, UR50, PT ;  /* 0x0000003233007c0c */ /* 0x000fe2000bfc6270 */
[----:B------:R1:W-:Y:S01]  /*8ba0*/  LDGSTS.E [R123], desc[UR58][R114.64], P1 ;  /* 0x00000000727b7fae */ /* 0x0003e2000892187a */
[----:B------:R-:W-:-:S02]  /*8bb0*/  ISETP.NE.U32.AND P1, PT, R120, RZ, PT ;  /* 0x000000ff7800720c */ /* 0x000fc40003f25070 */
[----:B------:R-:W-:Y:S01]  /*8bc0*/  SEL R120, RZ, 0x4, P6 ;  /* 0x00000004ff787807 */ /* 0x000fe20003000000 */
[----:B------:R2:W-:Y:S01]  /*8bd0*/  LDGSTS.E [R123+0x8], desc[UR58][R116.64], P3 ;  /* 0x00008000747b7fae */ /* 0x0005e2000992187a */
[----:B------:R-:W-:Y:S02]  /*8be0*/  ISETP.GE.AND P6, PT, R124, UR50, PT ;  /* 0x000000327c007c0c */ /* 0x000fe4000bfc6270 */
[----:B------:R-:W-:Y:S01]  /*8bf0*/  LOP3.LUT R124, R3, 0x3c, RZ, 0xfc, !PT ;  /* 0x0000003c037c7812 */ /* 0x000fe200078efcff */
[----:B------:R3:W-:Y:S01]  /*8c00*/  LDGSTS.E [R123+0x2000], desc[UR58][R118.64], P4 ;  /* 0x02000000767b7fae */ /* 0x0007e2000a12187a */
[----:B------:R-:W-:Y:S02]  /*8c10*/  ISETP.GE.AND P4, PT, R245, UR50, PT ;  /* 0x00000032f5007c0c */ /* 0x000fe4000bf86270 */
[----:B------:R-:W-:Y:S01]  /*8c20*/  SEL R122, R122, RZ, !P0 ;  /* 0x000000ff7a7a7207 */ /* 0x000fe20004000000 */
[----:B-1----:R-:W-:Y:S01]  /*8c30*/  IMAD.WIDE R114, R87, 0x4, R112 ;  /* 0x0000000457727825 */ /* 0x002fe200078e0270 */
[----:B------:R-:W-:-:S02]  /*8c40*/  SEL R121, RZ, 0x4, P4 ;  /* 0x00000004ff797807 */ /* 0x000fc40002000000 */
[----:B------:R-:W-:Y:S02]  /*8c50*/  ISETP.GE.AND P4, PT, R124, UR50, PT ;  /* 0x000000327c007c0c */ /* 0x000fe4000bf86270 */
[----:B------:R-:W1:Y:S01]  /*8c60*/  S2R R124, SR_TID.X ;  /* 0x00000000007c7919 */ /* 0x000e620000002100 */
[----:B--2---:R-:W-:Y:S02]  /*8c70*/  SEL R116, RZ, 0x4, P6 ;  /* 0x00000004ff747807 */ /* 0x004fe40003000000 */
[----:B------:R-:W-:Y:S01]  /*8c80*/  ISETP.NE.U32.AND P3, PT, R122, RZ, PT ;  /* 0x000000ff7a00720c */ /* 0x000fe20003f65070 */
[----:B------:R2:W-:Y:S01]  /*8c90*/  LDGSTS.E [R123+0x2008], desc[UR58][R114.64], P5 ;  /* 0x02008000727b7fae */ /* 0x0005e2000a92187a */
[----:B------:R-:W-:Y:S01]  /*8ca0*/  SEL R120, R120, RZ, !P0 ;  /* 0x000000ff78787207 */ /* 0x000fe20004000000 */
[----:B---3--:R-:W-:Y:S01]  /*8cb0*/  IMAD.WIDE R118, R60, 0x4, R112 ;  /* 0x000000043c767825 */ /* 0x008fe200078e0270 */
[----:B------:R-:W-:Y:S02]  /*8cc0*/  SEL R116, R116, RZ, !P0 ;  /* 0x000000ff74747207 */ /* 0x000fe40004000000 */
[----:B------:R-:W-:-:S02]  /*8cd0*/  ISETP.NE.U32.AND P5, PT, R120, RZ, PT ;  /* 0x000000ff7800720c */ /* 0x000fc40003fa5070 */
[----:B------:R-:W-:Y:S02]  /*8ce0*/  SEL R120, RZ, 0x4, P4 ;  /* 0x00000004ff787807 */ /* 0x000fe40002000000 */
[----:B------:R-:W-:Y:S01]  /*8cf0*/  ISETP.NE.U32.AND P4, PT, R116, RZ, PT ;  /* 0x000000ff7400720c */ /* 0x000fe20003f85070 */
[--C-:B------:R-:W-:Y:S01]  /*8d00*/  IMAD.WIDE R116, R73, 0x4, R112.reuse ;  /* 0x0000000449747825 */ /* 0x100fe200078e0270 */
[----:B------:R-:W-:Y:S02]  /*8d10*/  SEL R121, R121, RZ, !P0 ;  /* 0x000000ff79797207 */ /* 0x000fe40004000000 */
[----:B------:R-:W-:Y:S01]  /*8d20*/  LOP3.LUT R122, R3, 0x7c, RZ, 0xfc, !PT ;  /* 0x0000007c037a7812 */ /* 0x000fe200078efcff */
[----:B--2---:R-:W-:Y:S01]  /*8d30*/  IMAD.WIDE R114, R74, 0x4, R112 ;  /* 0x000000044a727825 */ /* 0x004fe200078e0270 */
[----:B------:R-:W-:Y:S02]  /*8d40*/  ISETP.NE.U32.AND P6, PT, R121, RZ, PT ;  /* 0x000000ff7900720c */ /* 0x000fe40003fc5070 */
[----:B------:R-:W-:-:S02]  /*8d50*/  SEL R120, R120, RZ, !P0 ;  /* 0x000000ff78787207 */ /* 0x000fc40004000000 */
[----:B------:R2:W-:Y:S04]  /*8d60*/  LDGSTS.E [R123+0x4000], desc[UR58][R114.64], P2 ;  /* 0x04000000727b7fae */ /* 0x0005e8000912187a */
[----:B------:R3:W-:Y:S01]  /*8d70*/  LDGSTS.E [R123+0x4008], desc[UR58][R116.64], P1 ;  /* 0x04008000747b7fae */ /* 0x0007e2000892187a */
[----:B------:R-:W-:-:S03]  /*8d80*/  ISETP.NE.U32.AND P1, PT, R120, RZ, PT ;  /* 0x000000ff7800720c */ /* 0x000fc60003f25070 */
[----:B------:R4:W-:Y:S01]  /*8d90*/  LDGSTS.E [R123+0x6000], desc[UR58][R118.64], P3 ;  /* 0x06000000767b7fae */ /* 0x0009e2000992187a */
[----:B-1----:R-:W-:Y:S01]  /*8da0*/  LEA.HI R124, R124, 0x3e, RZ, 0x1a ;  /* 0x0000003e7c7c7811 */ /* 0x002fe200078fd0ff */
[----:B--2---:R-:W-:-:S03]  /*8db0*/  IMAD.WIDE R114, R59, 0x4, R112 ;  /* 0x000000043b727825 */ /* 0x004fc600078e0270 */
[----:B------:R-:W-:Y:S02]  /*8dc0*/  ISETP.GE.AND P2, PT, R124, UR50, PT ;  /* 0x000000327c007c0c */ /* 0x000fe4000bf46270 */
[----:B------:R-:W-:Y:S01]  /*8dd0*/  LOP3.LUT R124, R3, 0x5c, RZ, 0xfc, !PT ;  /* 0x0000005c037c7812 */ /* 0x000fe200078efcff */
[----:B---3--:R-:W-:Y:S01]  /*8de0*/  IMAD.WIDE R116, R100, 0x4, R112 ;  /* 0x0000000464747825 */ /* 0x008fe200078e0270 */
[----:B------:R1:W-:Y:S01]  /*8df0*/  LDGSTS.E [R123+0x6008], desc[UR58][R114.64], P5 ;  /* 0x06008000727b7fae */ /* 0x0003e2000a92187a */
[----:B------:R-:W-:Y:S02]  /*8e00*/  SEL R120, RZ, 0x4, P2 ;  /* 0x00000004ff787807 */ /* 0x000fe40001000000 */
[----:B------:R-:W-:Y:S02]  /*8e10*/  ISETP.GE.AND P3, PT, R124, UR50, PT ;  /* 0x000000327c007c0c */ /* 0x000fe4000bf66270 */
[----:B------:R-:W-:Y:S02]  /*8e20*/  LOP3.LUT R124, R34, 0x70, RZ, 0x3c, !PT ;  /* 0x00000070227c7812 */ /* 0x000fe400078e3cff */
[----:B------:R-:W-:-:S02]  /*8e30*/  ISETP.GE.AND P2, PT, R125, UR50, PT ;  /* 0x000000327d007c0c */ /* 0x000fc4000bf46270 */
[----:B------:R-:W-:Y:S01]  /*8e40*/  SEL R120, R120, RZ, !P0 ;  /* 0x000000ff78787207 */ /* 0x000fe20004000000 */
[----:B------:R-:W-:Y:S01]  /*8e50*/  VIADD R121, R124, UR20 ;  /* 0x000000147c797c36 */ /* 0x000fe20008000000 */
[----:B----4-:R-:W-:Y:S01]  /*8e60*/  SEL R118, RZ, 0x4, P2 ;  /* 0x00000004ff767807 */ /* 0x010fe20001000000 */
[----:B------:R-:W2:Y:S01]  /*8e70*/  S2R R124, SR_TID.X ;  /* 0x00000000007c7919 */ /* 0x000ea20000002100 */
[----:B-1----:R-:W-:Y:S01]  /*8e80*/  IADD3 R114, P2, R19, R112, RZ ;  /* 0x0000007013727210 */ /* 0x002fe20007f5e0ff */
[----:B------:R-:W-:Y:S01]  /*8e90*/  ULEA UR20, UR56, UR37, 0xd ;  /* 0x0000002538147291 */ /* 0x000fe2000f8e683f */
[----:B------:R-:W-:Y:S01]  /*8ea0*/  SEL R118, R118, RZ, !P0 ;  /* 0x000000ff76767207 */ /* 0x000fe20004000000 */
[----:B------:R1:W-:Y:S01]  /*8eb0*/  LDGSTS.E [R121], desc[UR58][R116.64], P6 ;  /* 0x0000000074797fae */ /* 0x0003e2000b12187a */
[----:B------:R-:W-:Y:S01]  /*8ec0*/  ISETP.GE.AND P6, PT, R122, UR50, PT ;  /* 0x000000327a007c0c */ /* 0x000fe2000bfc6270 */
[----:B------:R-:W-:Y:S01]  /*8ed0*/  IMAD.X R115, R113, 0x1, R17, P2 ;  /* 0x0000000171737824 */ /* 0x000fe200010e0611 */
[----:B------:R-:W-:Y:S01]  /*8ee0*/  ISETP.NE.U32.AND P5, PT, R120, RZ, PT ;  /* 0x000000ff7800720c */ /* 0x000fe20003fa5070 */
[----:B------:R-:W3:Y:S01]  /*8ef0*/  S2R R122, SR_TID.X ;  /* 0x00000000007a7919 */ /* 0x000ee20000002100 */
[----:B------:R-:W-:Y:S01]  /*8f00*/  SEL R120, RZ, 0x4, P3 ;  /* 0x00000004ff787807 */ /* 0x000fe20001800000 */
[----:B------:R-:W-:Y:S01]  /*8f10*/  VIADD R123, R2, UR20 ;  /* 0x00000014027b7c36 */ /* 0x000fe20008000000 */
[----:B------:R-:W-:Y:S01]  /*8f20*/  ISETP.NE.U32.AND P2, PT, R118, RZ, PT ;  /* 0x000000ff7600720c */ /* 0x000fe20003f45070 */
[----:B------:R-:W-:Y:S01]  /*8f30*/  LDGSTS.E [R121+0x8], desc[UR58][R114.64], P4 ;  /* 0x0000800072797fae */ /* 0x000fe2000a12187a */
[----:B------:R-:W-:-:S02]  /*8f40*/  SEL R118, RZ, 0x4, P6 ;  /* 0x00000004ff767807 */ /* 0x000fc40003000000 */
[----:B------:R-:W-:Y:S01]  /*8f50*/  SEL R120, R120, RZ, !P0 ;  /* 0x000000ff78787207 */ /* 0x000fe20004000000 */
[----:B-1----:R-:W-:Y:S01]  /*8f60*/  IMAD.WIDE R116, R86, 0x4, R112 ;  /* 0x0000000456747825 */ /* 0x002fe200078e0270 */
[----:B------:R-:W-:Y:S02]  /*8f70*/  SEL R118, R118, RZ, !P0 ;  /* 0x000000ff76767207 */ /* 0x000fe40004000000 */
[----:B------:R-:W-:Y:S02]  /*8f80*/  ISETP.NE.U32.AND P3, PT, R120, RZ, PT ;  /* 0x000000ff7800720c */ /* 0x000fe40003f65070 */
[----:B------:R1:W-:Y:S01]  /*8f90*/  LDGSTS.E [R121+0x2000], desc[UR58][R116.64], P1 ;  /* 0x0200000074797fae */ /* 0x0003e2000892187a */
[----:B------:R-:W-:Y:S02]  /*8fa0*/  ISETP.NE.U32.AND P1, PT, R118, RZ, PT ;  /* 0x000000ff7600720c */ /* 0x000fe40003f25070 */
[----:B------:R-:W-:-:S05]  /*8fb0*/  LOP3.LUT R120, R2, 0x10, RZ, 0x3c, !PT ;  /* 0x0000001002787812 */ /* 0x000fca00078e3cff */
[----:B------:R-:W-:Y:S01]  /*8fc0*/  VIADD R125, R120, UR20 ;  /* 0x00000014787d7c36 */ /* 0x000fe20008000000 */
[----:B------:R-:W-:Y:S02]  /*8fd0*/  LOP3.LUT R120, R2, 0x20, RZ, 0x3c, !PT ;  /* 0x0000002002787812 */ /* 0x000fe400078e3cff */
[----:B--2---:R-:W-:-:S03]  /*8fe0*/  LEA.HI R124, R124, 0x7e, RZ, 0x1a ;  /* 0x0000007e7c7c7811 */ /* 0x004fc600078fd0ff */
[----:B------:R-:W-:Y:S01]  /*8ff0*/  VIADD R133, R120, UR20 ;  /* 0x0000001478857c36 */ /* 0x000fe20008000000 */
[----:B------:R-:W-:Y:S02]  /*9000*/  ISETP.GE.AND P6, PT, R124, UR50, PT ;  /* 0x000000327c007c0c */ /* 0x000fe4000bfc6270 */
[----:B------:R-:W-:Y:S02]  /*9010*/  LOP3.LUT R120, R2, 0x30, RZ, 0x3c, !PT ;  /* 0x0000003002787812 */ /* 0x000fe400078e3cff */
[----:B---3--:R-:W-:Y:S02]  /*9020*/  LOP3.LUT R122, R122, 0x7f, RZ, 0xc0, !PT ;  /* 0x0000007f7a7a7812 */ /* 0x008fe400078ec0ff */
[----:B------:R-:W-:Y:S01]  /*9030*/  SEL R119, RZ, 0x4, P6 ;  /* 0x00000004ff777807 */ /* 0x000fe20003000000 */
[----:B------:R-:W-:Y:S01]  /*9040*/  VIADD R135, R120, UR20 ;  /* 0x0000001478877c36 */ /* 0x000fe20008000000 */
[----:B------:R-:W-:Y:S01]  /*9050*/  ISETP.GE.AND P4, PT, R122, UR50, PT ;  /* 0x000000327a007c0c */ /* 0x000fe2000bf86270 */
[----:B------:R-:W-:Y:S01]  /*9060*/  UIADD3 UR50, UR50, -0x80, URZ ;  /* 0xffffff8032327890 */ /* 0x000fe2000fffe03f */
[----:B-1----:R-:W-:-:S02]  /*9070*/  IADD3 R116, P6, R21, R112, RZ ;  /* 0x0000007015747210 */ /* 0x002fc40007fde0ff */
[----:B------:R-:W-:Y:S02]  /*9080*/  SEL R118, RZ, 0x4, P4 ;  /* 0x00000004ff767807 */ /* 0x000fe40002000000 */
[----:B------:R-:W-:Y:S01]  /*9090*/  SEL R119, R119, RZ, !P0 ;  /* 0x000000ff77777207 */ /* 0x000fe20004000000 */
[----:B------:R-:W-:Y:S01]  /*90a0*/  IMAD.X R117, R113, 0x1, R53, P6 ;  /* 0x0000000171757824 */ /* 0x000fe200030e0635 */
[----:B------:R-:W-:Y:S02]  /*90b0*/  SEL R115, R118, RZ, !P0 ;  /* 0x000000ff76737207 */ /* 0x000fe40004000000 */
[----:B------:R-:W-:Y:S01]  /*90c0*/  ISETP.NE.U32.AND P6, PT, R119, RZ, PT ;  /* 0x000000ff7700720c */ /* 0x000fe20003fc5070 */
[----:B------:R-:W-:Y:S01]  /*90d0*/  IMAD.WIDE R118, R72, 0x4, R112 ;  /* 0x0000000448767825 */ /* 0x000fe200078e0270 */
[----:B------:R-:W-:Y:S01]  /*90e0*/  IADD3 R114, P4, R23, R112, RZ ;  /* 0x0000007017727210 */ /* 0x000fe20007f9e0ff */
[----:B------:R1:W-:Y:S01]  /*90f0*/  LDGSTS.E [R121+0x2008], desc[UR58][R116.64], P5 ;  /* 0x0200800074797fae */ /* 0x0003e2000a92187a */
[----:B------:R-:W-:-:S02]  /*9100*/  ISETP.NE.U32.AND P0, PT, R115, RZ, PT ;  /* 0x000000ff7300720c */ /* 0x000fc40003f05070 */
[----:B------:R-:W-:Y:S01]  /*9110*/  LOP3.LUT R124, R2, 0x40, RZ, 0x3c, !PT ;  /* 0x00000040027c7812 */ /* 0x000fe200078e3cff */
[----:B------:R-:W-:Y:S01]  /*9120*/  IMAD.X R115, R113, 0x1, R55, P4 ;  /* 0x0000000171737824 */ /* 0x000fe200020e0637 */
[----:B------:R2:W-:Y:S04]  /*9130*/  LDGSTS.E [R121+0x4000], desc[UR58][R118.64], P3 ;  /* 0x0400000076797fae */ /* 0x0005e8000992187a */
[----:B------:R3:W-:Y:S01]  /*9140*/  LDGSTS.E [R121+0x4008], desc[UR58][R114.64], P2 ;  /* 0x0400800072797fae */ /* 0x0007e2000912187a */
[----:B-1----:R-:W-:Y:S01]  /*9150*/  IMAD.WIDE R116, R58, 0x4, R112 ;  /* 0x000000043a747825 */ /* 0x002fe200078e0270 */
[----:B--2---:R-:W-:-:S04]  /*9160*/  IADD3 R118, P3, R33, R112, RZ ;  /* 0x0000007021767210 */ /* 0x004fc80007f7e0ff */
[----:B------:R1:W-:Y:S01]  /*9170*/  LDGSTS.E [R121+0x6000], desc[UR58][R116.64], P1 ;  /* 0x0600000074797fae */ /* 0x0003e2000892187a */
[----:B---3--:R-:W-:Y:S01]  /*9180*/  IADD3 R114, P2, R15, UR48, RZ ;  /* 0x000000300f727c10 */ /* 0x008fe2000ff5e0ff */
[----:B------:R-:W-:-:S03]  /*9190*/  IMAD.X R119, R113, 0x1, R57, P3 ;  /* 0x0000000171777824 */ /* 0x000fc600018e0639 */
[----:B------:R-:W-:Y:S02]  /*91a0*/  IADD3.X R115, R14, UR49, RZ, P2, !PT ;  /* 0x000000310e737c10 */ /* 0x000fe400097fe4ff */
[----:B------:R2:W-:Y:S01]  /*91b0*/  LDGSTS.E [R121+0x6008], desc[UR58][R118.64], P6 ;  /* 0x0600800076797fae */ /* 0x0005e2000b12187a */
[----:B-1----:R-:W-:-:S03]  /*91c0*/  IADD3 R116, P3, R15, UR30, RZ ;  /* 0x0000001e0f747c10 */ /* 0x002fc6000ff7e0ff */
[----:B------:R-:W0:Y:S01]  /*91d0*/  LDGDEPBAR ;  /* 0x00000000000079af */ /* 0x000e220000000000 */
[----:B------:R-:W-:-:S03]  /*91e0*/  IADD3.X R117, R14, UR29, RZ, P3, !PT ;  /* 0x0000001d0e757c10 */ /* 0x000fc60009ffe4ff */
[----:B------:R1:W-:Y:S01]  /*91f0*/  LDGSTS.E [R123+0x18000], desc[UR58][R114.64], P0 ;  /* 0x18000000727b7fae */ /* 0x0003e2000812187a */
[C---:B------:R-:W-:Y:S01]  /*9200*/  IADD3 R122, P3, R15.reuse, UR7, RZ ;  /* 0x000000070f7a7c10 */ /* 0x040fe2000ff7e0ff */
[----:B------:R-:W-:Y:S01]  /*9210*/  UIADD3 UR7, UP4, UR7, UR52, URZ ;  /* 0x0000003407077290 */ /* 0x000fe2000ff9e03f */
[C---:B--2---:R-:W-:Y:S01]  /*9220*/  IADD3 R118, P1, R15.reuse, UR42, RZ ;  /* 0x0000002a0f767c10 */ /* 0x044fe2000ff3e0ff */
[----:B------:R2:W-:Y:S03]  /*9230*/  LDGSTS.E [R123+0x18400], desc[UR58][R116.64], P0 ;  /* 0x18400000747b7fae */ /* 0x0005e6000812187a */
[----:B------:R-:W-:Y:S02]  /*9240*/  IADD3.X R119, R14, UR47, RZ, P1, !PT ;  /* 0x0000002f0e777c10 */ /* 0x000fe40008ffe4ff */
[----:B-1----:R-:W-:-:S03]  /*9250*/  IADD3 R114, P2, R15, UR28, RZ ;  /* 0x0000001c0f727c10 */ /* 0x002fc6000ff5e0ff */
[----:B------:R1:W-:Y:S01]  /*9260*/  LDGSTS.E [R125+0x18080], desc[UR58][R118.64], P0 ;  /* 0x18080000767d7fae */ /* 0x0003e2000812187a */
[----:B------:R-:W-:Y:S01]  /*9270*/  UIADD3 UR28, UP3, UR28, UR52, URZ ;  /* 0x000000341c1c7290 */ /* 0x000fe2000ff7e03f */
[C---:B------:R-:W-:Y:S02]  /*9280*/  IADD3.X R115, R14.reuse, UR19, RZ, P2, !PT ;  /* 0x000000130e737c10 */ /* 0x040fe400097fe4ff */
[C---:B--2---:R-:W-:Y:S01]  /*9290*/  IADD3 R116, P1, R15.reuse, UR41, RZ ;  /* 0x000000290f747c10 */ /* 0x044fe2000ff3e0ff */
[----:B------:R-:W-:Y:S01]  /*92a0*/  UIADD3.X UR19, UR19, UR51, URZ, UP3, !UPT ;  /* 0x0000003313137290 */ /* 0x000fe20009ffe43f */
[C---:B------:R-:W-:Y:S01]  /*92b0*/  IADD3.X R123, R14.reuse, UR12, RZ, P3, !PT ;  /* 0x0000000c0e7b7c10 */ /* 0x040fe20009ffe4ff */
[----:B------:R2:W-:Y:S01]  /*92c0*/  LDGSTS.E [R125+0x18480], desc[UR58][R114.64], P0 ;  /* 0x18480000727d7fae */ /* 0x0005e2000812187a */
[----:B------:R-:W-:Y:S01]  /*92d0*/  IADD3.X R117, R14, UR46, RZ, P1, !PT ;  /* 0x0000002e0e757c10 */ /* 0x000fe20008ffe4ff */
[----:B------:R-:W-:Y:S01]  /*92e0*/  UIADD3.X UR12, UR12, UR51, URZ, UP4, !UPT ;  /* 0x000000330c0c7290 */ /* 0x000fe2000a7fe43f */
[----:B-1----:R-:W-:Y:S01]  /*92f0*/  IADD3 R118, P2, R15, UR18, RZ ;  /* 0x000000120f767c10 */ /* 0x002fe2000ff5e0ff */
[----:B------:R-:W-:-:S02]  /*9300*/  UIADD3 UR18, UP5, UR18, UR52, URZ ;  /* 0x0000003412127290 */ /* 0x000fc4000ffbe03f */
[----:B------:R1:W-:Y:S01]  /*9310*/  LDGSTS.E [R133+0x18100], desc[UR58][R116.64], P0 ;  /* 0x1810000074857fae */ /* 0x0003e2000812187a */
[----:B------:R-:W-:Y:S01]  /*9320*/  UIADD3 UR41, UP3, UR41, UR52, URZ ;  /* 0x0000003429297290 */ /* 0x000fe2000ff7e03f */
[C---:B------:R-:W-:Y:S01]  /*9330*/  IADD3.X R119, R14.reuse, UR15, RZ, P2, !PT ;  /* 0x0000000f0e777c10 */ /* 0x040fe200097fe4ff */
[----:B------:R-:W-:Y:S02]  /*9340*/  UIADD3.X UR15, UR15, UR51, URZ, UP5, !UPT ;  /* 0x000000330f0f7290 */ /* 0x000fe4000affe43f */
[----:B------:R-:W-:Y:S01]  /*9350*/  UIADD3.X UR46, UR46, UR51, URZ, UP3, !UPT ;  /* 0x000000332e2e7290 */ /* 0x000fe20009ffe43f */
[----:B--2---:R-:W-:Y:S01]  /*9360*/  IADD3 R114, P1, R15, UR40, RZ ;  /* 0x000000280f727c10 */ /* 0x004fe2000ff3e0ff */
[----:B------:R2:W-:Y:S01]  /*9370*/  LDGSTS.E [R133+0x18500], desc[UR58][R118.64], P0 ;  /* 0x1850000076857fae */ /* 0x0005e2000812187a */
[----:B------:R-:W-:Y:S02]  /*9380*/  UIADD3 UR40, UP5, UR40, UR52, URZ ;  /* 0x0000003428287290 */ /* 0x000fe4000ffbe03f */
[----:B------:R-:W-:-:S02]  /*9390*/  IADD3.X R115, R14, UR45, RZ, P1, !PT ;  /* 0x0000002d0e737c10 */ /* 0x000fc40008ffe4ff */
[C---:B-1----:R-:W-:Y:S01]  /*93a0*/  IADD3 R116, P2, R15.reuse, UR8, RZ ;  /* 0x000000080f747c10 */ /* 0x042fe2000ff5e0ff */
[----:B------:R-:W-:Y:S02]  /*93b0*/  UIADD3 UR8, UP6, UR8, UR52, URZ ;  /* 0x0000003408087290 */ /* 0x000fe4000ffde03f */
[----:B------:R1:W-:Y:S01]  /*93c0*/  LDGSTS.E [R135+0x18180], desc[UR58][R114.64], P0 ;  /* 0x1818000072877fae */ /* 0x0003e2000812187a */
[----:B------:R-:W-:Y:S01]  /*93d0*/  IADD3.X R117, R14, UR13, RZ, P2, !PT ;  /* 0x0000000d0e757c10 */ /* 0x000fe200097fe4ff */
[----:B------:R-:W-:Y:S01]  /*93e0*/  UIADD3.X UR13, UR13, UR51, URZ, UP6, !UPT ;  /* 0x000000330d0d7290 */ /* 0x000fe2000b7fe43f */
[C---:B------:R-:W-:Y:S01]  /*93f0*/  IADD3 R120, P2, R15.reuse, UR39, RZ ;  /* 0x000000270f787c10 */ /* 0x040fe2000ff5e0ff */
[----:B--2---:R-:W-:Y:S01]  /*9400*/  VIADD R119, R124, UR20 ;  /* 0x000000147c777c36 */ /* 0x004fe20008000000 */
[----:B------:R-:W-:Y:S01]  /*9410*/  LOP3.LUT R124, R2, 0x50, RZ, 0x3c, !PT ;  /* 0x00000050027c7812 */ /* 0x000fe200078e3cff */
[----:B------:R2:W-:Y:S01]  /*9420*/  LDGSTS.E [R135+0x18580], desc[UR58][R116.64], P0 ;  /* 0x1858000074877fae */ /* 0x0005e2000812187a */
[----:B------:R-:W-:Y:S01]  /*9430*/  IADD3.X R121, R14, UR44, RZ, P2, !PT ;  /* 0x0000002c0e797c10 */ /* 0x000fe200097fe4ff */
[----:B------:R-:W-:Y:S01]  /*9440*/  UIADD3 UR39, UP6, UR39, UR52, URZ ;  /* 0x0000003427277290 */ /* 0x000fe2000ffde03f */
[C---:B------:R-:W-:Y:S01]  /*9450*/  IADD3 R118, P1, R15.reuse, UR6, RZ ;  /* 0x000000060f767c10 */ /* 0x040fe2000ff3e0ff */
[----:B------:R-:W-:Y:S01]  /*9460*/  VIADD R133, R124, UR20 ;  /* 0x000000147c857c36 */ /* 0x000fe20008000000 */
[----:B------:R-:W-:Y:S01]  /*9470*/  UIADD3 UR6, UP0, UR6, UR52, URZ ;  /* 0x0000003406067290 */ /* 0x000fe2000ff1e03f */
[----:B------:R3:W-:Y:S01]  /*9480*/  LDGSTS.E [R119+0x18200], desc[UR58][R120.64], P0 ;  /* 0x1820000078777fae */ /* 0x0007e2000812187a */
[----:B-1----:R-:W-:Y:S01]  /*9490*/  IADD3 R114, P5, R15, UR14, RZ ;  /* 0x0000000e0f727c10 */ /* 0x002fe2000ffbe0ff */
[----:B------:R-:W-:-:S02]  /*94a0*/  UIADD3 UR14, UP2, UR14, UR52, URZ ;  /* 0x000000340e0e7290 */ /* 0x000fc4000ff5e03f */
[----:B------:R1:W-:Y:S01]  /*94b0*/  LDGSTS.E [R119+0x18600], desc[UR58][R122.64], P0 ;  /* 0x186000007a777fae */ /* 0x0003e2000812187a */
[----:B------:R-:W-:Y:S01]  /*94c0*/  IADD3.X R115, R14, UR9, RZ, P5, !PT ;  /* 0x000000090e737c10 */ /* 0x000fe2000affe4ff */
[----:B--2---:R-:W-:Y:S01]  /*94d0*/  VIADD R135, R132, UR20 ;  /* 0x0000001484877c36 */ /* 0x004fe20008000000 */
[C---:B------:R-:W-:Y:S01]  /*94e0*/  IADD3 R116, P4, R15.reuse, UR5, RZ ;  /* 0x000000050f747c10 */ /* 0x040fe2000ff9e0ff */
[----:B------:R-:W-:Y:S01]  /*94f0*/  UIADD3 UR5, UP1, UR5, UR52, URZ ;  /* 0x0000003405057290 */ /* 0x000fe2000ff3e03f */
[----:B------:R-:W-:Y:S01]  /*9500*/  LOP3.LUT R132, R2, 0x70, RZ, 0x3c, !PT ;  /* 0x0000007002847812 */ /* 0x000fe200078e3cff */
[----:B------:R-:W-:Y:S01]  /*9510*/  UIADD3.X UR9, UR9, UR51, URZ, UP2, !UPT ;  /* 0x0000003309097290 */ /* 0x000fe200097fe43f */
[C---:B------:R-:W-:Y:S01]  /*9520*/  IADD3.X R117, R14.reuse, UR10, RZ, P4, !PT ;  /* 0x0000000a0e757c10 */ /* 0x040fe2000a7fe4ff */
[----:B------:R-:W-:Y:S01]  /*9530*/  UIADD3.X UR10, UR10, UR51, URZ, UP1, !UPT ;  /* 0x000000330a0a7290 */ /* 0x000fe20008ffe43f */
[C---:B---3--:R-:W-:Y:S01]  /*9540*/  IADD3 R120, P2, R15.reuse, UR35, RZ ;  /* 0x000000230f787c10 */ /* 0x048fe2000ff5e0ff */
[----:B------:R-:W-:Y:S01]  /*9550*/  UIADD3 UR30, UP2, UR30, UR52, URZ ;  /* 0x000000341e1e7290 */ /* 0x000fe2000ff5e03f */
[C---:B-1----:R-:W-:Y:S01]  /*9560*/  IADD3.X R119, R14.reuse, UR11, RZ, P1, !PT ;  /* 0x0000000b0e777c10 */ /* 0x042fe20008ffe4ff */
[----:B------:R-:W-:Y:S01]  /*9570*/  UIADD3.X UR11, UR11, UR51, URZ, UP0, !UPT ;  /* 0x000000330b0b7290 */ /* 0x000fe200087fe43f */
[C---:B------:R-:W-:Y:S01]  /*9580*/  IADD3.X R121, R14.reuse, UR43, RZ, P2, !PT ;  /* 0x0000002b0e797c10 */ /* 0x040fe200097fe4ff */
[----:B------:R-:W-:Y:S01]  /*9590*/  UIADD3.X UR29, UR29, UR51, URZ, UP2, !UPT ;  /* 0x000000331d1d7290 */ /* 0x000fe200097fe43f */
[C---:B------:R-:W-:Y:S01]  /*95a0*/  IADD3 R124, P1, R15.reuse, UR34, RZ ;  /* 0x000000220f7c7c10 */ /* 0x040fe2000ff3e0ff */
[----:B------:R-:W-:Y:S01]  /*95b0*/  UIADD3 UR34, UP0, UR34, UR52, URZ ;  /* 0x0000003422227290 */ /* 0x000fe2000ff1e03f */
[----:B------:R-:W-:Y:S01]  /*95c0*/  IADD3 R122, P3, R15, UR32, RZ ;  /* 0x000000200f7a7c10 */ /* 0x000fe2000ff7e0ff */
[----:B------:R1:W-:Y:S01]  /*95d0*/  LDGSTS.E [R133+0x18280], desc[UR58][R120.64], P0 ;  /* 0x1828000078857fae */ /* 0x0003e2000812187a */
[C---:B------:R-:W-:Y:S01]  /*95e0*/  IADD3.X R125, R14.reuse, UR33, RZ, P1, !PT ;  /* 0x000000210e7d7c10 */ /* 0x040fe20008ffe4ff */
[----:B------:R-:W-:Y:S01]  /*95f0*/  UIADD3 UR32, UP1, UR32, UR52, URZ ;  /* 0x0000003420207290 */ /* 0x000fe2000ff3e03f */
[----:B------:R-:W-:Y:S01]  /*9600*/  IADD3.X R123, R14, UR31, RZ, P3, !PT ;  /* 0x0000001f0e7b7c10 */ /* 0x000fe20009ffe4ff */
[----:B------:R-:W-:Y:S01]  /*9610*/  LDGSTS.E [R133+0x18680], desc[UR58][R118.64], P0 ;  /* 0x1868000076857fae */ /* 0x000fe2000812187a */
[----:B------:R-:W-:-:S02]  /*9620*/  UIADD3 UR35, UP4, UR35, UR52, URZ ;  /* 0x0000003423237290 */ /* 0x000fc4000ff9e03f */
[----:B------:R-:W-:Y:S01]  /*9630*/  UIADD3.X UR31, UR31, UR51, URZ, UP1, !UPT ;  /* 0x000000331f1f7290 */ /* 0x000fe20008ffe43f */
[----:B------:R-:W-:Y:S01]  /*9640*/  LDGSTS.E [R135+0x18300], desc[UR58][R124.64], P0 ;  /* 0x183000007c877fae */ /* 0x000fe2000812187a */
[----:B------:R-:W-:Y:S02]  /*9650*/  UIADD3 UR42, UP2, UR42, UR52, URZ ;  /* 0x000000342a2a7290 */ /* 0x000fe4000ff5e03f */
[----:B------:R-:W-:Y:S01]  /*9660*/  UIADD3 UR48, UP1, UR48, UR52, URZ ;  /* 0x0000003430307290 */ /* 0x000fe2000ff3e03f */
[----:B-1----:R-:W-:Y:S01]  /*9670*/  VIADD R121, R132, UR20 ;  /* 0x0000001484797c36 */ /* 0x002fe20008000000 */
[----:B------:R1:W-:Y:S01]  /*9680*/  LDGSTS.E [R135+0x18700], desc[UR58][R116.64], P0 ;  /* 0x1870000074877fae */ /* 0x0003e2000812187a */
[----:B------:R-:W-:Y:S02]  /*9690*/  UIADD3.X UR33, UR33, UR51, URZ, UP0, !UPT ;  /* 0x0000003321217290 */ /* 0x000fe400087fe43f */
[----:B------:R-:W-:Y:S01]  /*96a0*/  UIADD3.X UR43, UR43, UR51, URZ, UP4, !UPT ;  /* 0x000000332b2b7290 */ /* 0x000fe2000a7fe43f */
[----:B------:R3:W-:Y:S01]  /*96b0*/  LDGSTS.E [R121+0x18380], desc[UR58][R122.64], P0 ;  /* 0x183800007a797fae */ /* 0x0007e2000812187a */
[----:B------:R-:W-:-:S02]  /*96c0*/  UIADD3.X UR44, UR44, UR51, URZ, UP6, !UPT ;  /* 0x000000332c2c7290 */ /* 0x000fc4000b7fe43f */
[----:B------:R-:W-:Y:S01]  /*96d0*/  UIADD3.X UR45, UR45, UR51, URZ, UP5, !UPT ;  /* 0x000000332d2d7290 */ /* 0x000fe2000affe43f */
[----:B------:R3:W-:Y:S01]  /*96e0*/  LDGSTS.E [R121+0x18780], desc[UR58][R114.64], P0 ;  /* 0x1878000072797fae */ /* 0x0007e2000812187a */
[----:B------:R-:W-:Y:S01]  /*96f0*/  ISETP.NE.U32.AND P0, PT, R126, UR54, PT ;  /* 0x000000367e007c0c */ /* 0x000fe2000bf05070 */
[----:B------:R-:W-:Y:S01]  /*9700*/  UIADD3.X UR47, UR47, UR51, URZ, UP2, !UPT ;  /* 0x000000332f2f7290 */ /* 0x000fe200097fe43f */
[----:B-1----:R-:W-:Y:S01]  /*9710*/  IMAD.U32 R117, RZ, RZ, UR38 ;  /* 0x00000026ff757e24 */ /* 0x002fe2000f8e00ff */
[----:B------:R-:W0:Y:S01]  /*9720*/  LDGDEPBAR ;  /* 0x00000000000079af */ /* 0x000e220000000000 */
[----:B------:R-:W-:-:S03]  /*9730*/  UIADD3.X UR49, UR49, UR51, URZ, UP1, !UPT ;  /* 0x0000003331317290 */ /* 0x000fc60008ffe43f */
[----:B------:R-:W-:-:S04]  /*9740*/  LEA R116, P1, R117, R112, 0x2 ;  /* 0x0000007075747211 */ /* 0x000fc800078210ff */
[----:B------:R-:W-:Y:S02]  /*9750*/  IADD3.X R117, R113, UR53, RZ, P1, !PT ;  /* 0x0000003571757c10 */ /* 0x000fe40008ffe4ff */
[----:B---3--:R-:W-:Y:S07]  /*9760*/  @P0 BRA `(.L_x_1) ;  /* 0xffffffd800180947 */ /* 0x008fee000383ffff */
.L_x_0:
[----:B------:R-:W1:Y:S01]  /*9770*/  S2R R112, SR_TID.X ;  /* 0x0000000000707919 */ /* 0x000e620000002100 */
[----:B------:R-:W-:Y:S02]  /*9780*/  WARPGROUP.DEPBAR.LE gsb0, 0x0 ;  /* 0x00008000000079c5 */ /* 0x000fe40000010000 */
[----:B------:R-:W-:-:S04]  /*9790*/  DEPBAR.LE SB0, 0x0 ;  /* 0x000080000000791a */ /* 0x000fc80000000000 */
[----:B------:R-:W3:Y:S01]  /*97a0*/  S2R R113, SR_TID.X ;  /* 0x0000000000717919 */ /* 0x000ee20000002100 */
[----:B------:R-:W-:Y:S01]  /*97b0*/  IADD3 R130, R131, UR37, R130 ;  /* 0x0000002583827c10 */ /* 0x000fe2000fffe082 */
[----:B------:R-:W4:Y:S01]  /*97c0*/  LDC R32, c[0x0][0x248] ;  /* 0x00009200ff207b82 */ /* 0x000f220000000800 */
[----:B------:R-:W-:-:S07]  /*97d0*/  USHF.L.U32 UR36, UR36, 0x4, URZ ;  /* 0x0000000424247899 */ /* 0x000fce000800063f */
[----:B------:R-:W-:Y:S01]  /*97e0*/  BAR.SYNC.DEFER_BLOCKING 0x0 ;  /* 0x0000000000007b1d */ /* 0x000fe20000010000 */
[----:B------:R-:W-:Y:S01]  /*97f0*/  ISETP.GE.AND P0, PT, R0, UR16, PT ;  /* 0x0000001000007c0c */ /* 0x000fe2000bf06270 */
[----:B------:R-:W-:-:S06]  /*9800*/  ULOP3.LUT UR36, UR36, 0x30, URZ, 0xc0, !UPT ;  /* 0x0000003024247892 */ /* 0x000fcc000f8ec03f */
[----:B------:R-:W-:-:S05]  /*9810*/  IMAD.U32 R10, RZ, RZ, UR36 ;  /* 0x00000024ff0a7e24 */ /* 0x000fca000f8e00ff */
[----:B------:R-:W-:Y:S01]  /*9820*/  LOP3.LUT R10, R3, UR4, R10, 0xfe, !PT ;  /* 0x00000004030a7c12 */ /* 0x000fe2000f8efe0a */
[----:B------:R-:W-:Y:S02]  /*9830*/  ULDC UR4, c[0x0][0x244] ;  /* 0x0000910000047ab9 */ /* 0x000fe40000000800 */
[----:B------:R-:W-:Y:S01]  /*9840*/  IMAD R3, R0, UR4, RZ ;  /* 0x0000000400037c24 */ /* 0x000fe2000f8e02ff */
[----:B------:R-:W-:Y:S01]  /*9850*/  ULDC.64 UR4, c[0x0][0x220] ;  /* 0x0000880000047ab9 */ /* 0x000fe20000000a00 */
[----:B------:R-:W-:Y:S01]  /*9860*/  LOP3.LUT R2, R10, 0x2, RZ, 0xfc, !PT ;  /* 0x000000020a027812 */ /* 0x000fe200078efcff */
[----:B-1----:R-:W-:Y:S02]  /*9870*/  IMAD.SHL.U32 R112, R112, 0x10, RZ ;  /* 0x0000001070707824 */ /* 0x002fe400078e00ff */
[----:B------:R-:W-:Y:S01]  /*9880*/  LEA R14, P2, R3, UR4, 0x2 ;  /* 0x00000004030e7c11 */ /* 0x000fe2000f8410ff */
[----:B----4-:R-:W-:Y:S01]  /*9890*/  IMAD R6, R10, R32, RZ ;  /* 0x000000200a067224 */ /* 0x010fe200078e02ff */
[----:B------:R-:W-:-:S02]  /*98a0*/  ISETP.LT.AND P1, PT, R2, UR17, !P0 ;  /* 0x0000001102007c0c */ /* 0x000fc4000c721270 */
[----:B------:R-:W-:Y:S01]  /*98b0*/  LOP3.LUT R112, R112, 0x70, RZ, 0xc0, !PT ;  /* 0x0000007070707812 */ /* 0x000fe200078ec0ff */
[----:B------:R-:W-:Y:S01]  /*98c0*/  IMAD R7, R32, 0x2, R6 ;  /* 0x0000000220077824 */ /* 0x000fe200078e0206 */
[----:B---3--:R-:W-:Y:S02]  /*98d0*/  LOP3.LUT R113, R113, 0x7f, RZ, 0xc0, !PT ;  /* 0x0000007f71717812 */ /* 0x008fe400078ec0ff */
[----:B------:R-:W-:Y:S01]  /*98e0*/  LOP3.LUT R5, R10, 0x6, RZ, 0xfc, !PT ;  /* 0x000000060a057812 */ /* 0x000fe200078efcff */
[----:B------:R-:W-:Y:S01]  /*98f0*/  IMAD.IADD R130, R112, 0x1, R130 ;  /* 0x0000000170827824 */ /* 0x000fe200078e0282 */
[----:B------:R-:W-:Y:S02]  /*9900*/  LEA R8, R113, UR37, 0x4 ;  /* 0x0000002571087c11 */ /* 0x000fe4000f8e20ff */
[-C--:B------:R-:W-:Y:S02]  /*9910*/  LEA R4, P6, R7, R14.reuse, 0x2 ;  /* 0x0000000e07047211 */ /* 0x080fe400078c10ff */
[----:B------:R1:W-:Y:S01]  /*9920*/  STSM.16.M88.4 [R130], R24 ;  /* 0x0000001882007844 */ /* 0x0003e20000000200 */
[----:B------:R-:W-:Y:S01]  /*9930*/  BAR.SYNC.DEFER_BLOCKING 0x0 ;  /* 0x0000000000007b1d */ /* 0x000fe20000010000 */
[----:B------:R-:W-:-:S02]  /*9940*/  LEA R2, P3, R6, R14, 0x2 ;  /* 0x0000000e06027211 */ /* 0x000fc400078610ff */
[----:B------:R-:W-:Y:S02]  /*9950*/  ISETP.LT.AND P5, PT, R5, UR17, !P0 ;  /* 0x0000001105007c0c */ /* 0x000fe4000c7a1270 */
[C---:B------:R-:W-:Y:S02]  /*9960*/  LOP3.LUT R0, R10.reuse, 0x4, RZ, 0xfc, !PT ;  /* 0x000000040a007812 */ /* 0x040fe400078efcff */
[----:B------:R-:W-:Y:S02]  /*9970*/  LOP3.LUT R9, R10, 0xa, RZ, 0xfc, !PT ;  /* 0x0000000a0a097812 */ /* 0x000fe400078efcff */
[----:B------:R-:W-:Y:S02]  /*9980*/  ISETP.LT.AND P4, PT, R0, UR17, !P0 ;  /* 0x0000001100007c0c */ /* 0x000fe4000c781270 */
[----:B------:R-:W-:Y:S02]  /*9990*/  LOP3.LUT R0, R10, 0x8, RZ, 0xfc, !PT ;  /* 0x000000080a007812 */ /* 0x000fe400078efcff */
[----:B-1----:R-:W-:-:S02]  /*99a0*/  LEA.HI.X.SX32 R24, R3, UR5, 0x2, P2 ;  /* 0x0000000503187c11 */ /* 0x002fc400090f16ff */
[----:B------:R-:W-:Y:S02]  /*99b0*/  ISETP.LT.AND P2, PT, R10, UR17, !P0 ;  /* 0x000000110a007c0c */ /* 0x000fe4000c741270 */
[-C--:B------:R-:W-:Y:S01]  /*99c0*/  LEA.HI.X.SX32 R5, R7, R24.reuse, 0x2, P6 ;  /* 0x0000001807057211 */ /* 0x080fe200030f16ff */
[----:B------:R-:W-:Y:S01]  /*99d0*/  IMAD R7, R32, 0x2, R7 ;  /* 0x0000000220077824 */ /* 0x000fe200078e0207 */
[----:B------:R-:W-:Y:S02]  /*99e0*/  LEA.HI.X.SX32 R3, R6, R24, 0x2, P3 ;  /* 0x0000001806037211 */ /* 0x000fe400018f16ff */
[----:B------:R-:W-:Y:S01]  /*99f0*/  ISETP.LT.AND P3, PT, R0, UR17, !P0 ;  /* 0x0000001100007c0c */ /* 0x000fe2000c761270 */
[----:B------:R-:W-:Y:S01]  /*9a00*/  IMAD R11, R32, 0x2, R7 ;  /* 0x00000002200b7824 */ /* 0x000fe200078e0207 */
[----:B------:R-:W-:Y:S01]  /*9a10*/  LOP3.LUT R0, R10, 0xc, RZ, 0xfc, !PT ;  /* 0x0000000c0a007812 */ /* 0x000fe200078efcff */
[----:B------:R-:W1:Y:S02]  /*9a20*/  LDS.128 R16, [R8] ;  /* 0x0000000008107984 */ /* 0x000e640000000c00 */
[----:B------:R-:W-:Y:S01]  /*9a30*/  IMAD R12, R32, 0x2, R11 ;  /* 0x00000002200c7824 */ /* 0x000fe200078e020b */
[----:B------:R-:W-:Y:S06]  /*9a40*/  BAR.SYNC.DEFER_BLOCKING 0x0 ;  /* 0x0000000000007b1d */ /* 0x000fec0000010000 */
[----:B------:R-:W-:Y:S02]  /*9a50*/  STSM.16.M88.4 [R130], R28 ;  /* 0x0000001c82007844 */ /* 0x000fe40000000200 */
[----:B------:R-:W-:Y:S06]  /*9a60*/  BAR.SYNC.DEFER_BLOCKING 0x0 ;  /* 0x0000000000007b1d */ /* 0x000fec0000010000 */
[----:B------:R3:W4:Y:S04]  /*9a70*/  LDS.128 R20, [R8] ;  /* 0x0000000008147984 */ /* 0x0007280000000c00 */
[----:B-1----:R-:W-:Y:S01]  /*9a80*/  @P2 STG.E desc[UR58][R2.64], R16 ;  /* 0x0000001002002986 */ /* 0x002fe2000c10193a */
[----:B------:R-:W-:-:S03]  /*9a90*/  ISETP.LT.AND P2, PT, R9, UR17, !P0 ;  /* 0x0000001109007c0c */ /* 0x000fc6000c741270 */
[----:B------:R1:W-:Y:S01]  /*9aa0*/  @P1 STG.E desc[UR58][R4.64], R17 ;  /* 0x0000001104001986 */ /* 0x0003e2000c10193a */
[-C--:B------:R-:W-:Y:S02]  /*9ab0*/  LEA R6, P1, R7, R14.reuse, 0x2 ;  /* 0x0000000e07067211 */ /* 0x080fe400078210ff */
[----:B---3--:R-:W-:Y:S02]  /*9ac0*/  LEA R8, P6, R11, R14, 0x2 ;  /* 0x0000000e0b087211 */ /* 0x008fe400078c10ff */
[-C--:B------:R-:W-:Y:S02]  /*9ad0*/  LEA.HI.X.SX32 R7, R7, R24.reuse, 0x2, P1 ;  /* 0x0000001807077211 */ /* 0x080fe400008f16ff */
[----:B------:R-:W-:Y:S02]  /*9ae0*/  ISETP.LT.AND P1, PT, R0, UR17, !P0 ;  /* 0x0000001100007c0c */ /* 0x000fe4000c721270 */
[----:B------:R-:W-:Y:S01]  /*9af0*/  LOP3.LUT R0, R10, 0xe, RZ, 0xfc, !PT ;  /* 0x0000000e0a007812 */ /* 0x000fe200078efcff */
[----:B------:R3:W-:Y:S01]  /*9b00*/  @P4 STG.E desc[UR58][R6.64], R18 ;  /* 0x0000001206004986 */ /* 0x0007e2000c10193a */
[----:B------:R-:W-:Y:S01]  /*9b10*/  LEA.HI.X.SX32 R9, R11, R24, 0x2, P6 ;  /* 0x000000180b097211 */ /* 0x000fe200030f16ff */
[----:B-1----:R-:W-:Y:S01]  /*9b20*/  IMAD R5, R32, 0x2, R12 ;  /* 0x0000000220057824 */ /* 0x002fe200078e020c */
[----:B------:R-:W-:-:S02]  /*9b30*/  ISETP.LT.AND P0, PT, R0, UR17, !P0 ;  /* 0x0000001100007c0c */ /* 0x000fc4000c701270 */
[-C--:B------:R-:W-:Y:S01]  /*9b40*/  LEA R2, P4, R12, R14.reuse, 0x2 ;  /* 0x0000000e0c027211 */ /* 0x080fe200078810ff */
[----:B------:R-:W-:Y:S01]  /*9b50*/  IMAD R11, R32, 0x2, R5 ;  /* 0x00000002200b7824 */ /* 0x000fe200078e0205 */
[----:B------:R3:W-:Y:S01]  /*9b60*/  @P5 STG.E desc[UR58][R8.64], R19 ;  /* 0x0000001308005986 */ /* 0x0007e2000c10193a */
[----:B------:R-:W-:Y:S02]  /*9b70*/  LEA R4, P6, R5, R14, 0x2 ;  /* 0x0000000e05047211 */ /* 0x000fe400078c10ff */
[----:B------:R-:W-:Y:S01]  /*9b80*/  LEA.HI.X.SX32 R3, R12, R24, 0x2, P4 ;  /* 0x000000180c037211 */ /* 0x000fe200020f16ff */
[----:B------:R-:W-:Y:S01]  /*9b90*/  IMAD R13, R32, 0x2, R11 ;  /* 0x00000002200d7824 */ /* 0x000fe200078e020b */
[----:B------:R-:W-:Y:S02]  /*9ba0*/  LEA R10, P5, R11, R14, 0x2 ;  /* 0x0000000e0b0a7211 */ /* 0x000fe400078a10ff */
[-C--:B------:R-:W-:Y:S02]  /*9bb0*/  LEA.HI.X.SX32 R5, R5, R24.reuse, 0x2, P6 ;  /* 0x0000001805057211 */ /* 0x080fe400030f16ff */
[----:B------:R-:W-:-:S02]  /*9bc0*/  LEA.HI.X.SX32 R11, R11, R24, 0x2, P5 ;  /* 0x000000180b0b7211 */ /* 0x000fc400028f16ff */
[C---:B------:R-:W-:Y:S01]  /*9bd0*/  LEA R12, P4, R13.reuse, R14, 0x2 ;  /* 0x0000000e0d0c7211 */ /* 0x040fe200078810ff */
[----:B----4-:R3:W-:Y:S03]  /*9be0*/  @P3 STG.E desc[UR58][R2.64], R20 ;  /* 0x0000001402003986 */ /* 0x0107e6000c10193a */
[----:B------:R-:W-:Y:S01]  /*9bf0*/  LEA.HI.X.SX32 R13, R13, R24, 0x2, P4 ;  /* 0x000000180d0d7211 */ /* 0x000fe200020f16ff */
[----:B------:R3:W-:Y:S04]  /*9c00*/  @P2 STG.E desc[UR58][R4.64], R21 ;  /* 0x0000001504002986 */ /* 0x0007e8000c10193a */
[----:B------:R3:W-:Y:S01]  /*9c10*/  @P1 STG.E desc[UR58][R10.64], R22 ;  /* 0x000000160a001986 */ /* 0x0007e2000c10193a */
[----:B------:R-:W-:Y:S05]  /*9c20*/  @!P0 EXIT ;  /* 0x000000000000894d */ /* 0x000fea0003800000 */
[----:B------:R-:W-:Y:S01]  /*9c30*/  STG.E desc[UR58][R12.64], R23 ;  /* 0x000000170c007986 */ /* 0x000fe2000c10193a */
[----:B------:R-:W-:Y:S05]  /*9c40*/  EXIT ;  /* 0x000000000000794d */ /* 0x000fea0003800000 */
.L_x_2:
[----:B------:R-:W-:-:S00]  /*9c50*/  BRA `(.L_x_2) ;  /* 0xfffffffc00fc7947 */ /* 0x000fc0000383ffff */
[----:B------:R-:W-:-:S00]  /*9c60*/  NOP ;  /* 0x0000000000007918 */ /* 0x000fc00000000000 */
        /* <DEDUP_REMOVED lines=9> */
.L_x_3:


//--------------------- .nv.shared.matmul_kernel  --------------------------
	.section	.nv.shared.matmul_kernel,"aw",@nobits
	.sectionflags	@""
	.align	16
	.zero		1024


//--------------------- .nv.shared.reserved.0     --------------------------
	.section	.nv.shared.reserved.0,"aw",@nobits
	.weak		__nv_reservedSMEM_offset_0_alias
	.size		__nv_reservedSMEM_offset_0_alias, 0, 0
	.other		__nv_reservedSMEM_offset_0_alias,@"STO_CUDA_RESERVED_SHARED STV_DEFAULT"
__nv_reservedSMEM_offset_0_alias:
	.zero		0


//--------------------- .nv.constant0.matmul_kernel --------------------------
	.section	.nv.constant0.matmul_kernel,"a",@progbits
	.sectionflags	@""
	.align	4
.nv.constant0.matmul_kernel:
	.zero		608


//--------------------- SYMBOLS --------------------------

	.type		.nv.reservedSmem.offset0,@object
	.size		.nv.reservedSmem.offset0,0x4
